//
// Generated by NVIDIA NVVM Compiler
//
// Compiler Build ID: CL-36424714
// Cuda compilation tools, release 13.0, V13.0.88
// Based on NVVM 20.0.0
//

.version 9.0
.target sm_100
.address_size 64

	// .globl	rsi_batch_f32
// _ZZ13rsi_batch_f32E4s_pr has been demoted
// _ZZ13rsi_batch_f32E3s_g has been demoted
// _ZZ13rsi_batch_f32E3s_l has been demoted
// _ZZ13rsi_batch_f32E4s_ok has been demoted

.visible .entry rsi_batch_f32(
	.param .u64 .ptr .align 1 rsi_batch_f32_param_0,
	.param .u64 .ptr .align 1 rsi_batch_f32_param_1,
	.param .u32 rsi_batch_f32_param_2,
	.param .u32 rsi_batch_f32_param_3,
	.param .u32 rsi_batch_f32_param_4,
	.param .u64 .ptr .align 1 rsi_batch_f32_param_5
)
{
	.reg .pred 	%p<62>;
	.reg .b16 	%rs<28>;
	.reg .b32 	%r<115>;
	.reg .b32 	%f<102>;
	.reg .b64 	%rd<24>;
	// demoted variable
	.shared .align 4 .b8 _ZZ13rsi_batch_f32E4s_pr[4100];
	// demoted variable
	.shared .align 4 .b8 _ZZ13rsi_batch_f32E3s_g[4096];
	// demoted variable
	.shared .align 4 .b8 _ZZ13rsi_batch_f32E3s_l[4096];
	// demoted variable
	.shared .align 1 .b8 _ZZ13rsi_batch_f32E4s_ok[1024];
	ld.param.u64 	%rd5, [rsi_batch_f32_param_1];
	ld.param.u32 	%r43, [rsi_batch_f32_param_2];
	ld.param.u32 	%r44, [rsi_batch_f32_param_3];
	ld.param.u32 	%r45, [rsi_batch_f32_param_4];
	ld.param.u64 	%rd6, [rsi_batch_f32_param_5];
	cvta.to.global.u64 	%rd1, %rd6;
	mov.u32 	%r46, %ctaid.x;
	mov.u32 	%r1, %ntid.x;
	mul.lo.s32 	%r2, %r46, %r1;
	setp.ge.u32 	%p2, %r2, %r45;
	mov.f32 	%f78, 0f00000000;
	mov.f32 	%f79, 0f00000000;
	@%p2 bra 	$L__BB0_53;
	mov.u32 	%r3, %tid.x;
	add.s32 	%r4, %r2, %r3;
	setp.ge.s32 	%p4, %r4, %r45;
	mov.pred 	%p61, 0;
	mov.b32 	%r107, 0;
	@%p4 bra 	$L__BB0_15;
	cvta.to.global.u64 	%rd7, %rd5;
	mul.wide.s32 	%rd8, %r4, 4;
	add.s64 	%rd9, %rd7, %rd8;
	ld.global.nc.u32 	%r5, [%rd9];
	setp.gt.s32 	%p5, %r5, 0;
	@%p5 bra 	$L__BB0_54;
	mul.lo.s32 	%r6, %r43, %r4;
	setp.lt.s32 	%p8, %r43, 1;
	@%p8 bra 	$L__BB0_15;
	and.b32  	%r7, %r43, 7;
	setp.lt.u32 	%p9, %r43, 8;
	mov.b32 	%r105, 0;
	@%p9 bra 	$L__BB0_7;
	and.b32  	%r105, %r43, 2147483640;
	mov.b32 	%r103, 0;
$L__BB0_6:
	.pragma "nounroll";
	add.s32 	%r51, %r103, %r6;
	mul.wide.s32 	%rd10, %r51, 4;
	add.s64 	%rd11, %rd1, %rd10;
	mov.b32 	%r52, 2143289344;
	st.global.u32 	[%rd11], %r52;
	st.global.u32 	[%rd11+4], %r52;
	st.global.u32 	[%rd11+8], %r52;
	st.global.u32 	[%rd11+12], %r52;
	st.global.u32 	[%rd11+16], %r52;
	st.global.u32 	[%rd11+20], %r52;
	st.global.u32 	[%rd11+24], %r52;
	st.global.u32 	[%rd11+28], %r52;
	add.s32 	%r103, %r103, 8;
	setp.eq.s32 	%p10, %r103, %r105;
	@%p10 bra 	$L__BB0_7;
	bra.uni 	$L__BB0_6;
$L__BB0_7:
	setp.eq.s32 	%p12, %r7, 0;
	mov.b32 	%r107, 0;
	@%p12 bra 	$L__BB0_15;
	and.b32  	%r13, %r43, 3;
	setp.lt.u32 	%p13, %r7, 4;
	@%p13 bra 	$L__BB0_10;
	add.s32 	%r54, %r105, %r6;
	mul.wide.s32 	%rd12, %r54, 4;
	add.s64 	%rd13, %rd1, %rd12;
	mov.b32 	%r55, 2143289344;
	st.global.u32 	[%rd13], %r55;
	st.global.u32 	[%rd13+4], %r55;
	st.global.u32 	[%rd13+8], %r55;
	st.global.u32 	[%rd13+12], %r55;
	add.s32 	%r105, %r105, 4;
$L__BB0_10:
	setp.eq.s32 	%p15, %r13, 0;
	@%p15 bra 	$L__BB0_15;
	setp.eq.s32 	%p16, %r13, 1;
	@%p16 bra 	$L__BB0_13;
	add.s32 	%r57, %r105, %r6;
	mul.wide.s32 	%rd14, %r57, 4;
	add.s64 	%rd15, %rd1, %rd14;
	mov.b32 	%r58, 2143289344;
	st.global.u32 	[%rd15], %r58;
	st.global.u32 	[%rd15+4], %r58;
	add.s32 	%r105, %r105, 2;
$L__BB0_13:
	and.b32  	%r60, %r43, 1;
	setp.eq.b32 	%p18, %r60, 1;
	not.pred 	%p19, %p18;
	@%p19 bra 	$L__BB0_15;
	add.s32 	%r62, %r105, %r6;
	mul.wide.s32 	%rd16, %r62, 4;
	add.s64 	%rd17, %rd1, %rd16;
	mov.b32 	%r63, 2143289344;
	st.global.u32 	[%rd17], %r63;
$L__BB0_15:
	setp.lt.s32 	%p21, %r43, 1;
	@%p21 bra 	$L__BB0_53;
	mul.lo.s32 	%r19, %r43, %r4;
	add.s32 	%r65, %r107, %r19;
	mul.wide.s32 	%rd18, %r65, 4;
	add.s64 	%rd2, %rd1, %rd18;
	mov.f32 	%f94, 0f00000000;
	mov.b16 	%rs26, 0;
	mov.b32 	%r109, 0;
	not.pred 	%p32, %p61;
	mov.u32 	%r108, %r43;
	mov.f32 	%f93, %f94;
	mov.f32 	%f92, %f94;
	mov.f32 	%f91, %f94;
$L__BB0_17:
	sub.s32 	%r22, %r43, %r109;
	min.s32 	%r23, %r22, 1024;
	setp.lt.s32 	%p22, %r22, %r3;
	@%p22 bra 	$L__BB0_20;
	shl.b32 	%r66, %r3, 2;
	mov.u32 	%r67, _ZZ13rsi_batch_f32E4s_pr;
	add.s32 	%r111, %r67, %r66;
	add.s32 	%r110, %r3, %r109;
	mov.u32 	%r112, %r3;
$L__BB0_19:
	ld.param.u64 	%rd23, [rsi_batch_f32_param_0];
	max.s32 	%r68, %r110, 1;
	add.s32 	%r69, %r68, -1;
	cvta.to.global.u64 	%rd19, %rd23;
	mul.wide.u32 	%rd20, %r69, 4;
	add.s64 	%rd21, %rd19, %rd20;
	ld.global.nc.f32 	%f48, [%rd21];
	st.shared.f32 	[%r111], %f48;
	add.s32 	%r112, %r112, %r1;
	shl.b32 	%r70, %r1, 2;
	add.s32 	%r111, %r111, %r70;
	add.s32 	%r110, %r110, %r1;
	setp.le.s32 	%p23, %r112, %r23;
	@%p23 bra 	$L__BB0_19;
$L__BB0_20:
	bar.sync 	0;
	setp.le.s32 	%p24, %r22, %r3;
	@%p24 bra 	$L__BB0_26;
	mov.u32 	%r113, %r3;
$L__BB0_22:
	neg.s32 	%r71, %r113;
	setp.ne.s32 	%p25, %r109, %r71;
	@%p25 bra 	$L__BB0_24;
	shl.b32 	%r81, %r113, 2;
	mov.u32 	%r82, _ZZ13rsi_batch_f32E3s_g;
	add.s32 	%r83, %r82, %r81;
	mov.b32 	%r84, 0;
	st.shared.u32 	[%r83], %r84;
	mov.u32 	%r85, _ZZ13rsi_batch_f32E3s_l;
	add.s32 	%r86, %r85, %r81;
	st.shared.u32 	[%r86], %r84;
	mov.u32 	%r87, _ZZ13rsi_batch_f32E4s_ok;
	add.s32 	%r88, %r87, %r113;
	mov.b16 	%rs9, 1;
	st.shared.u8 	[%r88], %rs9;
	bra.uni 	$L__BB0_25;
$L__BB0_24:
	shl.b32 	%r72, %r113, 2;
	mov.u32 	%r73, _ZZ13rsi_batch_f32E4s_pr;
	add.s32 	%r74, %r73, %r72;
	ld.shared.f32 	%f49, [%r74+4];
	ld.shared.f32 	%f50, [%r74];
	sub.f32 	%f51, %f49, %f50;
	abs.f32 	%f53, %f51;
	setp.ne.f32 	%p26, %f53, 0f7F800000;
	selp.u16 	%rs8, 1, 0, %p26;
	mov.u32 	%r75, _ZZ13rsi_batch_f32E4s_ok;
	add.s32 	%r76, %r75, %r113;
	st.shared.u8 	[%r76], %rs8;
	setp.gt.f32 	%p27, %f51, 0f00000000;
	selp.f32 	%f54, %f51, 0f00000000, %p27;
	selp.f32 	%f55, %f54, 0f00000000, %p26;
	setp.lt.f32 	%p28, %f51, 0f00000000;
	neg.f32 	%f56, %f51;
	selp.f32 	%f57, %f56, 0f00000000, %p28;
	selp.f32 	%f58, %f57, 0f00000000, %p26;
	mov.u32 	%r77, _ZZ13rsi_batch_f32E3s_g;
	add.s32 	%r78, %r77, %r72;
	st.shared.f32 	[%r78], %f55;
	mov.u32 	%r79, _ZZ13rsi_batch_f32E3s_l;
	add.s32 	%r80, %r79, %r72;
	st.shared.f32 	[%r80], %f58;
$L__BB0_25:
	add.s32 	%r113, %r113, %r1;
	setp.lt.s32 	%p29, %r113, %r23;
	@%p29 bra 	$L__BB0_22;
$L__BB0_26:
	setp.ge.s32 	%p30, %r4, %r45;
	bar.sync 	0;
	setp.lt.s32 	%p31, %r22, 1;
	or.pred  	%p33, %p32, %p31;
	or.pred  	%p34, %p33, %p30;
	@%p34 bra 	$L__BB0_52;
	min.s32 	%r90, %r108, 1024;
	max.s32 	%r34, %r90, 1;
	mov.b32 	%r114, 0;
$L__BB0_28:
	add.s32 	%r36, %r114, %r109;
	min.s32 	%r91, %r43, %r107;
	setp.le.s32 	%p35, %r91, %r36;
	add.s32 	%r92, %r36, %r19;
	mul.wide.s32 	%rd22, %r92, 4;
	add.s64 	%rd3, %rd1, %rd22;
	@%p35 bra 	$L__BB0_30;
	mov.b32 	%r93, 2143289344;
	st.global.u32 	[%rd3], %r93;
$L__BB0_30:
	setp.ge.s32 	%p36, %r36, %r107;
	and.b16  	%rs10, %rs26, 255;
	setp.ne.s16 	%p37, %rs10, 0;
	setp.le.s32 	%p38, %r36, %r44;
	or.pred  	%p39, %p37, %p38;
	or.pred  	%p40, %p39, %p36;
	setp.eq.s32 	%p41, %r36, 0;
	mov.u32 	%r94, _ZZ13rsi_batch_f32E4s_ok;
	add.s32 	%r37, %r94, %r114;
	shl.b32 	%r95, %r114, 2;
	mov.u32 	%r96, _ZZ13rsi_batch_f32E3s_g;
	add.s32 	%r38, %r96, %r95;
	mov.u32 	%r97, _ZZ13rsi_batch_f32E3s_l;
	add.s32 	%r39, %r97, %r95;
	or.pred  	%p42, %p41, %p40;
	@%p42 bra 	$L__BB0_33;
	ld.shared.u8 	%rs12, [%r37];
	setp.eq.s16 	%p43, %rs12, 0;
	mov.b16 	%rs26, 1;
	@%p43 bra 	$L__BB0_33;
	ld.shared.f32 	%f59, [%r38];
	add.f32 	%f92, %f92, %f59;
	ld.shared.f32 	%f60, [%r39];
	add.f32 	%f91, %f91, %f60;
	mov.b16 	%rs26, 0;
$L__BB0_33:
	setp.ge.s32 	%p44, %r36, %r43;
	setp.ne.s32 	%p45, %r36, %r107;
	or.pred  	%p46, %p45, %p44;
	@%p46 bra 	$L__BB0_41;
	and.b16  	%rs14, %rs26, 255;
	setp.ne.s16 	%p47, %rs14, 0;
	@%p47 bra 	$L__BB0_40;
	ld.shared.u8 	%rs15, [%r37];
	setp.ne.s16 	%p48, %rs15, 0;
	@%p48 bra 	$L__BB0_37;
	mov.b32 	%r99, 2143289344;
	st.global.u32 	[%rd2], %r99;
	mov.b16 	%rs26, 1;
	mov.f32 	%f93, 0f7FC00000;
	mov.f32 	%f94, %f93;
	bra.uni 	$L__BB0_41;
$L__BB0_37:
	ld.shared.f32 	%f62, [%r38];
	add.f32 	%f92, %f92, %f62;
	ld.shared.f32 	%f63, [%r39];
	add.f32 	%f91, %f91, %f63;
	mul.f32 	%f93, %f79, %f92;
	mul.f32 	%f94, %f79, %f91;
	add.f32 	%f21, %f93, %f94;
	setp.eq.f32 	%p49, %f21, 0f00000000;
	mov.f32 	%f90, 0f42480000;
	@%p49 bra 	$L__BB0_39;
	mul.f32 	%f64, %f93, 0f42C80000;
	div.rn.f32 	%f90, %f64, %f21;
$L__BB0_39:
	min.f32 	%f65, %f90, 0f42C80000;
	max.f32 	%f66, %f65, 0f00000000;
	st.global.f32 	[%rd2], %f66;
	mov.b16 	%rs26, 0;
	bra.uni 	$L__BB0_41;
$L__BB0_40:
	mov.b32 	%r98, 2143289344;
	st.global.u32 	[%rd2], %r98;
$L__BB0_41:
	setp.le.s32 	%p51, %r36, %r107;
	or.pred  	%p52, %p51, %p44;
	@%p52 bra 	$L__BB0_49;
	and.b16  	%rs18, %rs26, 255;
	setp.eq.s16 	%p53, %rs18, 0;
	@%p53 bra 	$L__BB0_44;
	mov.b32 	%r100, 2143289344;
	st.global.u32 	[%rd3], %r100;
	bra.uni 	$L__BB0_49;
$L__BB0_44:
	ld.shared.u8 	%rs19, [%r37];
	setp.ne.s16 	%p54, %rs19, 0;
	@%p54 bra 	$L__BB0_46;
	mov.b32 	%r101, 2143289344;
	st.global.u32 	[%rd3], %r101;
	mov.b16 	%rs26, 1;
	bra.uni 	$L__BB0_49;
$L__BB0_46:
	ld.shared.f32 	%f69, [%r38];
	mul.f32 	%f70, %f79, %f69;
	fma.rn.f32 	%f93, %f78, %f93, %f70;
	ld.shared.f32 	%f71, [%r39];
	mul.f32 	%f72, %f79, %f71;
	fma.rn.f32 	%f94, %f78, %f94, %f72;
	add.f32 	%f30, %f93, %f94;
	setp.eq.f32 	%p55, %f30, 0f00000000;
	mov.f32 	%f95, 0f42480000;
	@%p55 bra 	$L__BB0_48;
	mul.f32 	%f73, %f93, 0f42C80000;
	div.rn.f32 	%f95, %f73, %f30;
$L__BB0_48:
	min.f32 	%f74, %f95, 0f42C80000;
	max.f32 	%f75, %f74, 0f00000000;
	st.global.f32 	[%rd3], %f75;
	mov.b16 	%rs26, 0;
$L__BB0_49:
	setp.lt.s32 	%p57, %r107, %r43;
	or.pred  	%p58, %p57, %p44;
	@%p58 bra 	$L__BB0_51;
	mov.b32 	%r102, 2143289344;
	st.global.u32 	[%rd3], %r102;
$L__BB0_51:
	add.s32 	%r114, %r114, 1;
	setp.ne.s32 	%p59, %r114, %r34;
	@%p59 bra 	$L__BB0_28;
$L__BB0_52:
	bar.sync 	0;
	add.s32 	%r109, %r109, 1024;
	setp.lt.s32 	%p60, %r109, %r43;
	add.s32 	%r108, %r108, -1024;
	@%p60 bra 	$L__BB0_17;
$L__BB0_53:
	ret;
$L__BB0_54:
	add.s32 	%r107, %r5, %r44;
	cvt.rn.f32.u32 	%f40, %r5;
	rcp.rn.f32 	%f79, %f40;
	mov.f32 	%f41, 0f3F800000;
	sub.f32 	%f78, %f41, %f79;
	mov.pred 	%p61, -1;
	bra.uni 	$L__BB0_15;

}
	// .globl	rsi_many_series_one_param_f32
.visible .entry rsi_many_series_one_param_f32(
	.param .u64 .ptr .align 1 rsi_many_series_one_param_f32_param_0,
	.param .u64 .ptr .align 1 rsi_many_series_one_param_f32_param_1,
	.param .u32 rsi_many_series_one_param_f32_param_2,
	.param .u32 rsi_many_series_one_param_f32_param_3,
	.param .u32 rsi_many_series_one_param_f32_param_4,
	.param .u64 .ptr .align 1 rsi_many_series_one_param_f32_param_5
)
{
	.reg .pred 	%p<50>;
	.reg .b32 	%r<140>;
	.reg .b32 	%f<132>;
	.reg .b64 	%rd<88>;

	ld.param.u64 	%rd11, [rsi_many_series_one_param_f32_param_0];
	ld.param.u64 	%rd10, [rsi_many_series_one_param_f32_param_1];
	ld.param.u32 	%r73, [rsi_many_series_one_param_f32_param_2];
	ld.param.u32 	%r74, [rsi_many_series_one_param_f32_param_3];
	ld.param.u32 	%r75, [rsi_many_series_one_param_f32_param_4];
	ld.param.u64 	%rd12, [rsi_many_series_one_param_f32_param_5];
	cvta.to.global.u64 	%rd1, %rd12;
	cvta.to.global.u64 	%rd2, %rd11;
	mov.u32 	%r76, %ctaid.x;
	mov.u32 	%r77, %ntid.x;
	mov.u32 	%r78, %tid.x;
	mad.lo.s32 	%r1, %r76, %r77, %r78;
	setp.ge.s32 	%p1, %r1, %r73;
	@%p1 bra 	$L__BB1_58;
	setp.gt.s32 	%p2, %r75, 0;
	@%p2 bra 	$L__BB1_14;
	setp.lt.s32 	%p41, %r74, 1;
	@%p41 bra 	$L__BB1_58;
	and.b32  	%r2, %r74, 7;
	setp.lt.u32 	%p42, %r74, 8;
	mov.b32 	%r135, 0;
	@%p42 bra 	$L__BB1_6;
	and.b32  	%r135, %r74, 2147483640;
	neg.s32 	%r116, %r135;
	shl.b32 	%r5, %r73, 3;
	mul.wide.s32 	%rd68, %r73, 4;
	mov.u32 	%r115, %r1;
$L__BB1_5:
	.pragma "nounroll";
	mul.wide.s32 	%rd66, %r115, 4;
	add.s64 	%rd67, %rd1, %rd66;
	mov.b32 	%r107, 2143289344;
	st.global.u32 	[%rd67], %r107;
	add.s64 	%rd69, %rd67, %rd68;
	st.global.u32 	[%rd69], %r107;
	add.s64 	%rd70, %rd69, %rd68;
	st.global.u32 	[%rd70], %r107;
	add.s64 	%rd71, %rd70, %rd68;
	st.global.u32 	[%rd71], %r107;
	add.s64 	%rd72, %rd71, %rd68;
	st.global.u32 	[%rd72], %r107;
	add.s64 	%rd73, %rd72, %rd68;
	st.global.u32 	[%rd73], %r107;
	add.s64 	%rd74, %rd73, %rd68;
	st.global.u32 	[%rd74], %r107;
	add.s64 	%rd75, %rd74, %rd68;
	st.global.u32 	[%rd75], %r107;
	add.s32 	%r116, %r116, 8;
	add.s32 	%r115, %r115, %r5;
	setp.eq.s32 	%p43, %r116, 0;
	@%p43 bra 	$L__BB1_6;
	bra.uni 	$L__BB1_5;
$L__BB1_6:
	setp.eq.s32 	%p44, %r2, 0;
	@%p44 bra 	$L__BB1_58;
	and.b32  	%r62, %r74, 3;
	setp.lt.u32 	%p45, %r2, 4;
	@%p45 bra 	$L__BB1_9;
	mad.lo.s32 	%r108, %r135, %r73, %r1;
	mul.wide.s32 	%rd76, %r108, 4;
	add.s64 	%rd77, %rd1, %rd76;
	mov.b32 	%r109, 2143289344;
	st.global.u32 	[%rd77], %r109;
	mul.wide.s32 	%rd78, %r73, 4;
	add.s64 	%rd79, %rd77, %rd78;
	st.global.u32 	[%rd79], %r109;
	add.s64 	%rd80, %rd79, %rd78;
	st.global.u32 	[%rd80], %r109;
	add.s64 	%rd81, %rd80, %rd78;
	st.global.u32 	[%rd81], %r109;
	add.s32 	%r135, %r135, 4;
$L__BB1_9:
	setp.eq.s32 	%p46, %r62, 0;
	@%p46 bra 	$L__BB1_58;
	setp.eq.s32 	%p47, %r62, 1;
	@%p47 bra 	$L__BB1_12;
	mad.lo.s32 	%r110, %r135, %r73, %r1;
	mul.wide.s32 	%rd82, %r110, 4;
	add.s64 	%rd83, %rd1, %rd82;
	mov.b32 	%r111, 2143289344;
	st.global.u32 	[%rd83], %r111;
	mul.wide.s32 	%rd84, %r73, 4;
	add.s64 	%rd85, %rd83, %rd84;
	st.global.u32 	[%rd85], %r111;
	add.s32 	%r135, %r135, 2;
$L__BB1_12:
	and.b32  	%r112, %r74, 1;
	setp.eq.b32 	%p48, %r112, 1;
	not.pred 	%p49, %p48;
	@%p49 bra 	$L__BB1_58;
	mad.lo.s32 	%r113, %r135, %r73, %r1;
	mul.wide.s32 	%rd86, %r113, 4;
	add.s64 	%rd87, %rd1, %rd86;
	mov.b32 	%r114, 2143289344;
	st.global.u32 	[%rd87], %r114;
	bra.uni 	$L__BB1_58;
$L__BB1_14:
	cvta.to.global.u64 	%rd13, %rd10;
	mul.wide.s32 	%rd14, %r1, 4;
	add.s64 	%rd15, %rd13, %rd14;
	ld.global.nc.u32 	%r10, [%rd15];
	setp.gt.s32 	%p3, %r10, -1;
	setp.lt.s32 	%p4, %r10, %r74;
	and.pred  	%p5, %p3, %p4;
	@%p5 bra 	$L__BB1_27;
	setp.lt.s32 	%p32, %r74, 1;
	@%p32 bra 	$L__BB1_58;
	and.b32  	%r11, %r74, 7;
	setp.lt.u32 	%p33, %r74, 8;
	mov.b32 	%r138, 0;
	@%p33 bra 	$L__BB1_19;
	and.b32  	%r138, %r74, 2147483640;
	neg.s32 	%r118, %r138;
	shl.b32 	%r14, %r73, 3;
	mul.wide.s32 	%rd46, %r73, 4;
	mov.u32 	%r117, %r1;
$L__BB1_18:
	.pragma "nounroll";
	mul.wide.s32 	%rd44, %r117, 4;
	add.s64 	%rd45, %rd1, %rd44;
	mov.b32 	%r98, 2143289344;
	st.global.u32 	[%rd45], %r98;
	add.s64 	%rd47, %rd45, %rd46;
	st.global.u32 	[%rd47], %r98;
	add.s64 	%rd48, %rd47, %rd46;
	st.global.u32 	[%rd48], %r98;
	add.s64 	%rd49, %rd48, %rd46;
	st.global.u32 	[%rd49], %r98;
	add.s64 	%rd50, %rd49, %rd46;
	st.global.u32 	[%rd50], %r98;
	add.s64 	%rd51, %rd50, %rd46;
	st.global.u32 	[%rd51], %r98;
	add.s64 	%rd52, %rd51, %rd46;
	st.global.u32 	[%rd52], %r98;
	add.s64 	%rd53, %rd52, %rd46;
	st.global.u32 	[%rd53], %r98;
	add.s32 	%r118, %r118, 8;
	add.s32 	%r117, %r117, %r14;
	setp.eq.s32 	%p34, %r118, 0;
	@%p34 bra 	$L__BB1_19;
	bra.uni 	$L__BB1_18;
$L__BB1_19:
	setp.eq.s32 	%p35, %r11, 0;
	@%p35 bra 	$L__BB1_58;
	and.b32  	%r68, %r74, 3;
	setp.lt.u32 	%p36, %r11, 4;
	@%p36 bra 	$L__BB1_22;
	mad.lo.s32 	%r99, %r138, %r73, %r1;
	mul.wide.s32 	%rd54, %r99, 4;
	add.s64 	%rd55, %rd1, %rd54;
	mov.b32 	%r100, 2143289344;
	st.global.u32 	[%rd55], %r100;
	mul.wide.s32 	%rd56, %r73, 4;
	add.s64 	%rd57, %rd55, %rd56;
	st.global.u32 	[%rd57], %r100;
	add.s64 	%rd58, %rd57, %rd56;
	st.global.u32 	[%rd58], %r100;
	add.s64 	%rd59, %rd58, %rd56;
	st.global.u32 	[%rd59], %r100;
	add.s32 	%r138, %r138, 4;
$L__BB1_22:
	setp.eq.s32 	%p37, %r68, 0;
	@%p37 bra 	$L__BB1_58;
	setp.eq.s32 	%p38, %r68, 1;
	@%p38 bra 	$L__BB1_25;
	mad.lo.s32 	%r101, %r138, %r73, %r1;
	mul.wide.s32 	%rd60, %r101, 4;
	add.s64 	%rd61, %rd1, %rd60;
	mov.b32 	%r102, 2143289344;
	st.global.u32 	[%rd61], %r102;
	mul.wide.s32 	%rd62, %r73, 4;
	add.s64 	%rd63, %rd61, %rd62;
	st.global.u32 	[%rd63], %r102;
	add.s32 	%r138, %r138, 2;
$L__BB1_25:
	and.b32  	%r103, %r74, 1;
	setp.eq.b32 	%p39, %r103, 1;
	not.pred 	%p40, %p39;
	@%p40 bra 	$L__BB1_58;
	mad.lo.s32 	%r104, %r138, %r73, %r1;
	mul.wide.s32 	%rd64, %r104, 4;
	add.s64 	%rd65, %rd1, %rd64;
	mov.b32 	%r105, 2143289344;
	st.global.u32 	[%rd65], %r105;
	bra.uni 	$L__BB1_58;
$L__BB1_27:
	add.s32 	%r19, %r10, %r75;
	setp.lt.s32 	%p6, %r74, 1;
	@%p6 bra 	$L__BB1_34;
	max.s32 	%r80, %r19, 0;
	add.s32 	%r81, %r74, -1;
	min.u32 	%r82, %r80, %r81;
	add.s32 	%r20, %r82, 1;
	and.b32  	%r21, %r20, 3;
	setp.lt.u32 	%p7, %r82, 3;
	mov.b32 	%r121, 0;
	@%p7 bra 	$L__BB1_31;
	and.b32  	%r121, %r20, 2147483644;
	neg.s32 	%r120, %r121;
	shl.b32 	%r24, %r73, 2;
	mul.wide.s32 	%rd18, %r73, 4;
	mov.u32 	%r119, %r1;
$L__BB1_30:
	mul.wide.s32 	%rd16, %r119, 4;
	add.s64 	%rd17, %rd1, %rd16;
	mov.b32 	%r83, 2143289344;
	st.global.u32 	[%rd17], %r83;
	add.s64 	%rd19, %rd17, %rd18;
	st.global.u32 	[%rd19], %r83;
	add.s64 	%rd20, %rd19, %rd18;
	st.global.u32 	[%rd20], %r83;
	add.s64 	%rd21, %rd20, %rd18;
	st.global.u32 	[%rd21], %r83;
	add.s32 	%r120, %r120, 4;
	add.s32 	%r119, %r119, %r24;
	setp.ne.s32 	%p8, %r120, 0;
	@%p8 bra 	$L__BB1_30;
$L__BB1_31:
	setp.eq.s32 	%p9, %r21, 0;
	@%p9 bra 	$L__BB1_34;
	mad.lo.s32 	%r123, %r121, %r73, %r1;
	neg.s32 	%r122, %r21;
$L__BB1_33:
	.pragma "nounroll";
	mul.wide.s32 	%rd22, %r123, 4;
	add.s64 	%rd23, %rd1, %rd22;
	mov.b32 	%r84, 2143289344;
	st.global.u32 	[%rd23], %r84;
	add.s32 	%r123, %r123, %r73;
	add.s32 	%r122, %r122, 1;
	setp.ne.s32 	%p10, %r122, 0;
	@%p10 bra 	$L__BB1_33;
$L__BB1_34:
	setp.ge.s32 	%p11, %r19, %r74;
	@%p11 bra 	$L__BB1_58;
	cvt.rn.f32.u32 	%f50, %r75;
	rcp.rn.f32 	%f1, %f50;
	mov.f32 	%f51, 0f3F800000;
	sub.f32 	%f2, %f51, %f1;
	mov.f32 	%f116, 0f00000000;
	mov.u32 	%r124, %r10;
	mov.f32 	%f117, %f116;
$L__BB1_36:
	add.s32 	%r37, %r124, 1;
	mad.lo.s32 	%r85, %r124, %r73, %r1;
	add.s32 	%r86, %r85, %r73;
	mul.wide.s32 	%rd24, %r86, 4;
	add.s64 	%rd25, %rd2, %rd24;
	ld.global.nc.f32 	%f52, [%rd25];
	mul.wide.s32 	%rd26, %r85, 4;
	add.s64 	%rd27, %rd2, %rd26;
	ld.global.nc.f32 	%f53, [%rd27];
	sub.f32 	%f5, %f52, %f53;
	abs.f32 	%f54, %f5;
	setp.equ.f32 	%p12, %f54, 0f7F800000;
	@%p12 bra 	$L__BB1_59;
	setp.leu.f32 	%p13, %f5, 0f00000000;
	add.f32 	%f55, %f117, %f5;
	sub.f32 	%f56, %f116, %f5;
	selp.f32 	%f117, %f117, %f55, %p13;
	setp.lt.f32 	%p14, %f5, 0f00000000;
	selp.f32 	%f116, %f56, %f116, %p14;
	setp.lt.s32 	%p15, %r37, %r19;
	mov.u32 	%r124, %r37;
	@%p15 bra 	$L__BB1_36;
	mul.f32 	%f125, %f1, %f117;
	mul.f32 	%f124, %f1, %f116;
	add.f32 	%f10, %f125, %f124;
	setp.eq.f32 	%p16, %f10, 0f00000000;
	mov.f32 	%f118, 0f42480000;
	@%p16 bra 	$L__BB1_40;
	mul.f32 	%f58, %f125, 0f42C80000;
	div.rn.f32 	%f118, %f58, %f10;
$L__BB1_40:
	min.f32 	%f59, %f118, 0f42C80000;
	max.f32 	%f60, %f59, 0f00000000;
	mad.lo.s32 	%r87, %r19, %r73, %r1;
	mul.wide.s32 	%rd28, %r87, 4;
	add.s64 	%rd29, %rd1, %rd28;
	st.global.f32 	[%rd29], %f60;
$L__BB1_41:
	add.s32 	%r129, %r19, 1;
	setp.ge.s32 	%p17, %r129, %r74;
	@%p17 bra 	$L__BB1_58;
	not.b32 	%r90, %r10;
	add.s32 	%r91, %r74, %r90;
	sub.s32 	%r92, %r91, %r75;
	and.b32  	%r39, %r92, 3;
	setp.eq.s32 	%p18, %r39, 0;
	mov.u32 	%r133, %r19;
	@%p18 bra 	$L__BB1_47;
	mad.lo.s32 	%r127, %r73, %r129, %r1;
	mad.lo.s32 	%r126, %r73, %r19, %r1;
	neg.s32 	%r125, %r39;
$L__BB1_44:
	.pragma "nounroll";
	mov.u32 	%r133, %r129;
	mul.wide.s32 	%rd32, %r127, 4;
	add.s64 	%rd33, %rd2, %rd32;
	ld.global.nc.f32 	%f63, [%rd33];
	mul.wide.s32 	%rd34, %r126, 4;
	add.s64 	%rd35, %rd2, %rd34;
	ld.global.nc.f32 	%f64, [%rd35];
	sub.f32 	%f65, %f63, %f64;
	max.f32 	%f66, %f65, 0f00000000;
	setp.lt.f32 	%p19, %f65, 0f00000000;
	neg.f32 	%f67, %f65;
	selp.f32 	%f68, %f67, 0f00000000, %p19;
	mul.f32 	%f69, %f1, %f66;
	fma.rn.f32 	%f125, %f2, %f125, %f69;
	mul.f32 	%f70, %f1, %f68;
	fma.rn.f32 	%f124, %f2, %f124, %f70;
	add.f32 	%f19, %f125, %f124;
	setp.eq.f32 	%p20, %f19, 0f00000000;
	mov.f32 	%f123, 0f42480000;
	@%p20 bra 	$L__BB1_46;
	mul.f32 	%f71, %f125, 0f42C80000;
	div.rn.f32 	%f123, %f71, %f19;
$L__BB1_46:
	min.f32 	%f72, %f123, 0f42C80000;
	max.f32 	%f73, %f72, 0f00000000;
	add.s64 	%rd37, %rd1, %rd32;
	st.global.f32 	[%rd37], %f73;
	add.s32 	%r129, %r133, 1;
	add.s32 	%r127, %r127, %r73;
	add.s32 	%r126, %r126, %r73;
	add.s32 	%r125, %r125, 1;
	setp.ne.s32 	%p21, %r125, 0;
	@%p21 bra 	$L__BB1_44;
$L__BB1_47:
	sub.s32 	%r93, %r74, %r19;
	add.s32 	%r94, %r93, -2;
	setp.lt.u32 	%p22, %r94, 3;
	@%p22 bra 	$L__BB1_58;
	add.s32 	%r132, %r129, 3;
	mad.lo.s32 	%r131, %r129, %r73, %r1;
	shl.b32 	%r55, %r73, 2;
	mul.wide.s32 	%rd5, %r73, 4;
$L__BB1_49:
	mov.u32 	%r57, %r132;
	mul.wide.s32 	%rd38, %r131, 4;
	add.s64 	%rd3, %rd2, %rd38;
	ld.global.nc.f32 	%f26, [%rd3];
	mad.lo.s32 	%r95, %r133, %r73, %r1;
	mul.wide.s32 	%rd39, %r95, 4;
	add.s64 	%rd40, %rd2, %rd39;
	ld.global.nc.f32 	%f75, [%rd40];
	sub.f32 	%f76, %f26, %f75;
	max.f32 	%f77, %f76, 0f00000000;
	setp.lt.f32 	%p23, %f76, 0f00000000;
	neg.f32 	%f78, %f76;
	selp.f32 	%f79, %f78, 0f00000000, %p23;
	mul.f32 	%f80, %f1, %f77;
	fma.rn.f32 	%f27, %f2, %f125, %f80;
	mul.f32 	%f81, %f1, %f79;
	fma.rn.f32 	%f28, %f2, %f124, %f81;
	add.f32 	%f29, %f27, %f28;
	setp.eq.f32 	%p24, %f29, 0f00000000;
	mov.f32 	%f128, 0f42480000;
	@%p24 bra 	$L__BB1_51;
	mul.f32 	%f82, %f27, 0f42C80000;
	div.rn.f32 	%f128, %f82, %f29;
$L__BB1_51:
	min.f32 	%f84, %f128, 0f42C80000;
	max.f32 	%f85, %f84, 0f00000000;
	add.s64 	%rd4, %rd1, %rd38;
	st.global.f32 	[%rd4], %f85;
	add.s64 	%rd6, %rd3, %rd5;
	ld.global.nc.f32 	%f32, [%rd6];
	sub.f32 	%f86, %f32, %f26;
	max.f32 	%f87, %f86, 0f00000000;
	setp.lt.f32 	%p25, %f86, 0f00000000;
	neg.f32 	%f88, %f86;
	selp.f32 	%f89, %f88, 0f00000000, %p25;
	mul.f32 	%f90, %f1, %f87;
	fma.rn.f32 	%f33, %f2, %f27, %f90;
	mul.f32 	%f91, %f1, %f89;
	fma.rn.f32 	%f34, %f2, %f28, %f91;
	add.f32 	%f35, %f33, %f34;
	setp.eq.f32 	%p26, %f35, 0f00000000;
	mov.f32 	%f129, 0f42480000;
	@%p26 bra 	$L__BB1_53;
	mul.f32 	%f92, %f33, 0f42C80000;
	div.rn.f32 	%f129, %f92, %f35;
$L__BB1_53:
	min.f32 	%f94, %f129, 0f42C80000;
	max.f32 	%f95, %f94, 0f00000000;
	add.s64 	%rd7, %rd4, %rd5;
	st.global.f32 	[%rd7], %f95;
	add.s64 	%rd8, %rd6, %rd5;
	ld.global.nc.f32 	%f38, [%rd8];
	sub.f32 	%f96, %f38, %f32;
	max.f32 	%f97, %f96, 0f00000000;
	setp.lt.f32 	%p27, %f96, 0f00000000;
	neg.f32 	%f98, %f96;
	selp.f32 	%f99, %f98, 0f00000000, %p27;
	mul.f32 	%f100, %f1, %f97;
	fma.rn.f32 	%f39, %f2, %f33, %f100;
	mul.f32 	%f101, %f1, %f99;
	fma.rn.f32 	%f40, %f2, %f34, %f101;
	add.f32 	%f41, %f39, %f40;
	setp.eq.f32 	%p28, %f41, 0f00000000;
	mov.f32 	%f130, 0f42480000;
	@%p28 bra 	$L__BB1_55;
	mul.f32 	%f102, %f39, 0f42C80000;
	div.rn.f32 	%f130, %f102, %f41;
$L__BB1_55:
	min.f32 	%f104, %f130, 0f42C80000;
	max.f32 	%f105, %f104, 0f00000000;
	add.s64 	%rd9, %rd7, %rd5;
	st.global.f32 	[%rd9], %f105;
	add.s64 	%rd42, %rd8, %rd5;
	ld.global.nc.f32 	%f106, [%rd42];
	sub.f32 	%f107, %f106, %f38;
	max.f32 	%f108, %f107, 0f00000000;
	setp.lt.f32 	%p29, %f107, 0f00000000;
	neg.f32 	%f109, %f107;
	selp.f32 	%f110, %f109, 0f00000000, %p29;
	mul.f32 	%f111, %f1, %f108;
	fma.rn.f32 	%f125, %f2, %f39, %f111;
	mul.f32 	%f112, %f1, %f110;
	fma.rn.f32 	%f124, %f2, %f40, %f112;
	add.f32 	%f46, %f125, %f124;
	setp.eq.f32 	%p30, %f46, 0f00000000;
	mov.f32 	%f131, 0f42480000;
	@%p30 bra 	$L__BB1_57;
	mul.f32 	%f113, %f125, 0f42C80000;
	div.rn.f32 	%f131, %f113, %f46;
$L__BB1_57:
	min.f32 	%f114, %f131, 0f42C80000;
	max.f32 	%f115, %f114, 0f00000000;
	add.s64 	%rd43, %rd9, %rd5;
	st.global.f32 	[%rd43], %f115;
	add.s32 	%r132, %r57, 4;
	add.s32 	%r96, %r57, 1;
	add.s32 	%r131, %r131, %r55;
	setp.lt.s32 	%p31, %r96, %r74;
	mov.u32 	%r133, %r57;
	@%p31 bra 	$L__BB1_49;
$L__BB1_58:
	ret;
$L__BB1_59:
	mad.lo.s32 	%r88, %r19, %r73, %r1;
	mul.wide.s32 	%rd30, %r88, 4;
	add.s64 	%rd31, %rd1, %rd30;
	mov.b32 	%r89, 2143289344;
	st.global.u32 	[%rd31], %r89;
	mov.f32 	%f125, 0f7FC00000;
	mov.f32 	%f124, %f125;
	bra.uni 	$L__BB1_41;

}


// ===== COMPILED SASS (sm_100) =====

	.target	sm_100

	.elftype	@"ET_EXEC"


//--------------------- .note.nv.tkinfo           --------------------------
	.section	.note.nv.tkinfo,"",@"SHT_NOTE"
	.sectionflags	@"SHF_NOTE_NV_TKINFO"
	.tkinfo
        /*0018*/ 	.word	0x00000002
        /*0030*/ 	.string	""
        /*0030*/ 	.string	"ptxas"
        /*0030*/ 	.string	"Cuda compilation tools, release 13.0, V13.0.88"
        /*0030*/ 	.string	"Build cuda_13.0.r13.0/compiler.36424714_0"
        /*0030*/ 	.string	"-arch sm_100 -m 64 "



//--------------------- .note.nv.cuinfo           --------------------------
	.section	.note.nv.cuinfo,"",@"SHT_NOTE"
	.sectionflags	@"SHF_NOTE_NV_CUINFO"
        /*0018*/ 	.short	0x0002
        /*001a*/ 	.short	0x0064
        /*001c*/ 	.short	0x0082
	.zero		2


//--------------------- .nv.info                  --------------------------
	.section	.nv.info,"",@"SHT_CUDA_INFO"
	.align	4


	//----- nvinfo : EIATTR_REGCOUNT
	.align		4
        /*0000*/ 	.byte	0x04, 0x2f
        /*0002*/ 	.short	(.L_1 - .L_0)
	.align		4
.L_0:
        /*0004*/ 	.word	index@(rsi_batch_f32)
        /*0008*/ 	.word	0x00000022


	//----- nvinfo : EIATTR_FRAME_SIZE
	.align		4
.L_1:
        /*000c*/ 	.byte	0x04, 0x11
        /*000e*/ 	.short	(.L_3 - .L_2)
	.align		4
.L_2:
        /*0010*/ 	.word	index@($__internal_3_$__cuda_sm3x_div_rn_noftz_f32_slowpath)
        /*0014*/ 	.word	0x00000000


	//----- nvinfo : EIATTR_FRAME_SIZE
	.align		4
.L_3:
        /*0018*/ 	.byte	0x04, 0x11
        /*001a*/ 	.short	(.L_5 - .L_4)
	.align		4
.L_4:
        /*001c*/ 	.word	index@($__internal_2_$__cuda_sm20_rcp_rn_f32_slowpath)
        /*0020*/ 	.word	0x00000000


	//----- nvinfo : EIATTR_FRAME_SIZE
	.align		4
.L_5:
        /*0024*/ 	.byte	0x04, 0x11
        /*0026*/ 	.short	(.L_7 - .L_6)
	.align		4
.L_6:
        /*0028*/ 	.word	index@(rsi_batch_f32)
        /*002c*/ 	.word	0x00000000


	//----- nvinfo : EIATTR_REGCOUNT
	.align		4
.L_7:
        /*0030*/ 	.byte	0x04, 0x2f
        /*0032*/ 	.short	(.L_9 - .L_8)
	.align		4
.L_8:
        /*0034*/ 	.word	index@(rsi_many_series_one_param_f32)
        /*0038*/ 	.word	0x00000020


	//----- nvinfo : EIATTR_FRAME_SIZE
	.align		4
.L_9:
        /*003c*/ 	.byte	0x04, 0x11
        /*003e*/ 	.short	(.L_11 - .L_10)
	.align		4
.L_10:
        /*0040*/ 	.word	index@($__internal_1_$__cuda_sm3x_div_rn_noftz_f32_slowpath)
        /*0044*/ 	.word	0x00000000


	//----- nvinfo : EIATTR_FRAME_SIZE
	.align		4
.L_11:
        /*0048*/ 	.byte	0x04, 0x11
        /*004a*/ 	.short	(.L_13 - .L_12)
	.align		4
.L_12:
        /*004c*/ 	.word	index@($__internal_0_$__cuda_sm20_rcp_rn_f32_slowpath)
        /*0050*/ 	.word	0x00000000


	//----- nvinfo : EIATTR_FRAME_SIZE
	.align		4
.L_13:
        /*0054*/ 	.byte	0x04, 0x11
        /*0056*/ 	.short	(.L_15 - .L_14)
	.align		4
.L_14:
        /*0058*/ 	.word	index@(rsi_many_series_one_param_f32)
        /*005c*/ 	.word	0x00000000


	//----- nvinfo : EIATTR_MIN_STACK_SIZE
	.align		4
.L_15:
        /*0060*/ 	.byte	0x04, 0x12
        /*0062*/ 	.short	(.L_17 - .L_16)
	.align		4
.L_16:
        /*0064*/ 	.word	index@(rsi_many_series_one_param_f32)
        /*0068*/ 	.word	0x00000000


	//----- nvinfo : EIATTR_MIN_STACK_SIZE
	.align		4
.L_17:
        /*006c*/ 	.byte	0x04, 0x12
        /*006e*/ 	.short	(.L_19 - .L_18)
	.align		4
.L_18:
        /*0070*/ 	.word	index@(rsi_batch_f32)
        /*0074*/ 	.word	0x00000000
.L_19:


//--------------------- .nv.compat                --------------------------
	.section	.nv.compat,"",@"SHT_CUDA_COMPAT_INFO"
	.align	4
        /*0000*/ 	.byte	0x02, 0x09, 0x00, 0x00, 0x02, 0x02, 0x01, 0x00, 0x02, 0x05, 0x05, 0x00, 0x03, 0x07, 0x01, 0x01
        /*0010*/ 	.byte	0x02, 0x03, 0x00, 0x00, 0x02, 0x06, 0x01, 0x00, 0x04, 0x0b, 0x08, 0x00, 0x01, 0x00, 0x00, 0x00
        /*0020*/ 	.byte	0x00, 0x00, 0x00, 0x00


//--------------------- .nv.info.rsi_many_series_one_param_f32 --------------------------
	.section	.nv.info.rsi_many_series_one_param_f32,"",@"SHT_CUDA_INFO"
	.sectionflags	@""
	.align	4


	//----- nvinfo : EIATTR_CUDA_API_VERSION
	.align		4
        /*0000*/ 	.byte	0x04, 0x37
        /*0002*/ 	.short	(.L_21 - .L_20)
.L_20:
        /*0004*/ 	.word	0x00000082


	//----- nvinfo : EIATTR_KPARAM_INFO
	.align		4
.L_21:
        /*0008*/ 	.byte	0x04, 0x17
        /*000a*/ 	.short	(.L_23 - .L_22)
.L_22:
        /*000c*/ 	.word	0x00000000
        /*0010*/ 	.short	0x0005
        /*0012*/ 	.short	0x0020
        /*0014*/ 	.byte	0x00, 0xf5, 0x21, 0x00


	//----- nvinfo : EIATTR_KPARAM_INFO
	.align		4
.L_23:
        /*0018*/ 	.byte	0x04, 0x17
        /*001a*/ 	.short	(.L_25 - .L_24)
.L_24:
        /*001c*/ 	.word	0x00000000
        /*0020*/ 	.short	0x0004
        /*0022*/ 	.short	0x0018
        /*0024*/ 	.byte	0x00, 0xf0, 0x11, 0x00


	//----- nvinfo : EIATTR_KPARAM_INFO
	.align		4
.L_25:
        /*0028*/ 	.byte	0x04, 0x17
        /*002a*/ 	.short	(.L_27 - .L_26)
.L_26:
        /*002c*/ 	.word	0x00000000
        /*0030*/ 	.short	0x0003
        /*0032*/ 	.short	0x0014
        /*0034*/ 	.byte	0x00, 0xf0, 0x11, 0x00


	//----- nvinfo : EIATTR_KPARAM_INFO
	.align		4
.L_27:
        /*0038*/ 	.byte	0x04, 0x17
        /*003a*/ 	.short	(.L_29 - .L_28)
.L_28:
        /*003c*/ 	.word	0x00000000
        /*0040*/ 	.short	0x0002
        /*0042*/ 	.short	0x0010
        /*0044*/ 	.byte	0x00, 0xf0, 0x11, 0x00


	//----- nvinfo : EIATTR_KPARAM_INFO
	.align		4
.L_29:
        /*0048*/ 	.byte	0x04, 0x17
        /*004a*/ 	.short	(.L_31 - .L_30)
.L_30:
        /*004c*/ 	.word	0x00000000
        /*0050*/ 	.short	0x0001
        /*0052*/ 	.short	0x0008
        /*0054*/ 	.byte	0x00, 0xf5, 0x21, 0x00


	//----- nvinfo : EIATTR_KPARAM_INFO
	.align		4
.L_31:
        /*0058*/ 	.byte	0x04, 0x17
        /*005a*/ 	.short	(.L_33 - .L_32)
.L_32:
        /*005c*/ 	.word	0x00000000
        /*0060*/ 	.short	0x0000
        /*0062*/ 	.short	0x0000
        /*0064*/ 	.byte	0x00, 0xf5, 0x21, 0x00


	//----- nvinfo : EIATTR_SPARSE_MMA_MASK
	.align		4
.L_33:
        /*0068*/ 	.byte	0x03, 0x50
        /*006a*/ 	.short	0x0000


	//----- nvinfo : EIATTR_MAXREG_COUNT
	.align		4
        /*006c*/ 	.byte	0x03, 0x1b
        /*006e*/ 	.short	0x00ff


	//----- nvinfo : EIATTR_MERCURY_ISA_VERSION
	.align		4
        /*0070*/ 	.byte	0x03, 0x5f
        /*0072*/ 	.short	0x0101


	//----- nvinfo : EIATTR_VRC_CTA_INIT_COUNT
	.align		4
        /*0074*/ 	.byte	0x02, 0x4a
	.zero		1
	.zero		1


	//----- nvinfo : EIATTR_EXIT_INSTR_OFFSETS
	.align		4
        /*0078*/ 	.byte	0x04, 0x1c
        /*007a*/ 	.short	(.L_35 - .L_34)


	//   ....[0]....
.L_34:
        /*007c*/ 	.word	0x00000070


	//   ....[1]....
        /*0080*/ 	.word	0x000000e0


	//   ....[2]....
        /*0084*/ 	.word	0x000002d0


	//   ....[3]....
        /*0088*/ 	.word	0x000003e0


	//   ....[4]....
        /*008c*/ 	.word	0x000004b0


	//   ....[5]....
        /*0090*/ 	.word	0x00000510


	//   ....[6]....
        /*0094*/ 	.word	0x000005b0


	//   ....[7]....
        /*0098*/ 	.word	0x000007a0


	//   ....[8]....
        /*009c*/ 	.word	0x000008b0


	//   ....[9]....
        /*00a0*/ 	.word	0x00000980


	//   ....[10]....
        /*00a4*/ 	.word	0x000009e0


	//   ....[11]....
        /*00a8*/ 	.word	0x000011d0


	//   ....[12]....
        /*00ac*/ 	.word	0x000016f0


	//   ....[13]....
        /*00b0*/ 	.word	0x00001ae0


	//   ....[14]....
        /*00b4*/ 	.word	0x000024d0


	//----- nvinfo : EIATTR_CRS_STACK_SIZE
	.align		4
.L_35:
        /*00b8*/ 	.byte	0x04, 0x1e
        /*00ba*/ 	.short	(.L_37 - .L_36)
.L_36:
        /*00bc*/ 	.word	0x00000000


	//----- nvinfo : EIATTR_CBANK_PARAM_SIZE
	.align		4
.L_37:
        /*00c0*/ 	.byte	0x03, 0x19
        /*00c2*/ 	.short	0x0028


	//----- nvinfo : EIATTR_PARAM_CBANK
	.align		4
        /*00c4*/ 	.byte	0x04, 0x0a
        /*00c6*/ 	.short	(.L_39 - .L_38)
	.align		4
.L_38:
        /*00c8*/ 	.word	index@(.nv.constant0.rsi_many_series_one_param_f32)
        /*00cc*/ 	.short	0x0380
        /*00ce*/ 	.short	0x0028


	//----- nvinfo : EIATTR_SW_WAR
	.align		4
.L_39:
        /*00d0*/ 	.byte	0x04, 0x36
        /*00d2*/ 	.short	(.L_41 - .L_40)
.L_40:
        /*00d4*/ 	.word	0x00000008
.L_41:


//--------------------- .nv.info.rsi_batch_f32    --------------------------
	.section	.nv.info.rsi_batch_f32,"",@"SHT_CUDA_INFO"
	.sectionflags	@""
	.align	4


	//----- nvinfo : EIATTR_CUDA_API_VERSION
	.align		4
        /*0000*/ 	.byte	0x04, 0x37
        /*0002*/ 	.short	(.L_43 - .L_42)
.L_42:
        /*0004*/ 	.word	0x00000082


	//----- nvinfo : EIATTR_KPARAM_INFO
	.align		4
.L_43:
        /*0008*/ 	.byte	0x04, 0x17
        /*000a*/ 	.short	(.L_45 - .L_44)
.L_44:
        /*000c*/ 	.word	0x00000000
        /*0010*/ 	.short	0x0005
        /*0012*/ 	.short	0x0020
        /*0014*/ 	.byte	0x00, 0xf5, 0x21, 0x00


	//----- nvinfo : EIATTR_KPARAM_INFO
	.align		4
.L_45:
        /*0018*/ 	.byte	0x04, 0x17
        /*001a*/ 	.short	(.L_47 - .L_46)
.L_46:
        /*001c*/ 	.word	0x00000000
        /*0020*/ 	.short	0x0004
        /*0022*/ 	.short	0x0018
        /*0024*/ 	.byte	0x00, 0xf0, 0x11, 0x00


	//----- nvinfo : EIATTR_KPARAM_INFO
	.align		4
.L_47:
        /*0028*/ 	.byte	0x04, 0x17
        /*002a*/ 	.short	(.L_49 - .L_48)
.L_48:
        /*002c*/ 	.word	0x00000000
        /*0030*/ 	.short	0x0003
        /*0032*/ 	.short	0x0014
        /*0034*/ 	.byte	0x00, 0xf0, 0x11, 0x00


	//----- nvinfo : EIATTR_KPARAM_INFO
	.align		4
.L_49:
        /*0038*/ 	.byte	0x04, 0x17
        /*003a*/ 	.short	(.L_51 - .L_50)
.L_50:
        /*003c*/ 	.word	0x00000000
        /*0040*/ 	.short	0x0002
        /*0042*/ 	.short	0x0010
        /*0044*/ 	.byte	0x00, 0xf0, 0x11, 0x00


	//----- nvinfo : EIATTR_KPARAM_INFO
	.align		4
.L_51:
        /*0048*/ 	.byte	0x04, 0x17
        /*004a*/ 	.short	(.L_53 - .L_52)
.L_52:
        /*004c*/ 	.word	0x00000000
        /*0050*/ 	.short	0x0001
        /*0052*/ 	.short	0x0008
        /*0054*/ 	.byte	0x00, 0xf5, 0x21, 0x00


	//----- nvinfo : EIATTR_KPARAM_INFO
	.align		4
.L_53:
        /*0058*/ 	.byte	0x04, 0x17
        /*005a*/ 	.short	(.L_55 - .L_54)
.L_54:
        /*005c*/ 	.word	0x00000000
        /*0060*/ 	.short	0x0000
        /*0062*/ 	.short	0x0000
        /*0064*/ 	.byte	0x00, 0xf5, 0x21, 0x00


	//----- nvinfo : EIATTR_SPARSE_MMA_MASK
	.align		4
.L_55:
        /*0068*/ 	.byte	0x03, 0x50
        /*006a*/ 	.short	0x0000


	//----- nvinfo : EIATTR_MAXREG_COUNT
	.align		4
        /*006c*/ 	.byte	0x03, 0x1b
        /*006e*/ 	.short	0x00ff


	//----- nvinfo : EIATTR_NUM_BARRIERS
	.align		4
        /*0070*/ 	.byte	0x02, 0x4c
        /*0072*/ 	.byte	0x01
	.zero		1


	//----- nvinfo : EIATTR_MERCURY_ISA_VERSION
	.align		4
        /*0074*/ 	.byte	0x03, 0x5f
        /*0076*/ 	.short	0x0101


	//----- nvinfo : EIATTR_VRC_CTA_INIT_COUNT
	.align		4
        /*0078*/ 	.byte	0x02, 0x4a
	.zero		1
	.zero		1


	//----- nvinfo : EIATTR_EXIT_INSTR_OFFSETS
	.align		4
        /*007c*/ 	.byte	0x04, 0x1c
        /*007e*/ 	.short	(.L_57 - .L_56)


	//   ....[0]....
.L_56:
        /*0080*/ 	.word	0x00000060


	//   ....[1]....
        /*0084*/ 	.word	0x00000660


	//   ....[2]....
        /*0088*/ 	.word	0x000015a0


	//----- nvinfo : EIATTR_CRS_STACK_SIZE
	.align		4
.L_57:
        /*008c*/ 	.byte	0x04, 0x1e
        /*008e*/ 	.short	(.L_59 - .L_58)
.L_58:
        /*0090*/ 	.word	0x00000000


	//----- nvinfo : EIATTR_CBANK_PARAM_SIZE
	.align		4
.L_59:
        /*0094*/ 	.byte	0x03, 0x19
        /*0096*/ 	.short	0x0028


	//----- nvinfo : EIATTR_PARAM_CBANK
	.align		4
        /*0098*/ 	.byte	0x04, 0x0a
        /*009a*/ 	.short	(.L_61 - .L_60)
	.align		4
.L_60:
        /*009c*/ 	.word	index@(.nv.constant0.rsi_batch_f32)
        /*00a0*/ 	.short	0x0380
        /*00a2*/ 	.short	0x0028


	//----- nvinfo : EIATTR_SW_WAR
	.align		4
.L_61:
        /*00a4*/ 	.byte	0x04, 0x36
        /*00a6*/ 	.short	(.L_63 - .L_62)
.L_62:
        /*00a8*/ 	.word	0x00000008
.L_63:


//--------------------- .nv.callgraph             --------------------------
	.section	.nv.callgraph,"",@"SHT_CUDA_CALLGRAPH"
	.align	4
	.sectionentsize	8
	.align		4
        /*0000*/ 	.word	0x00000000
	.align		4
        /*0004*/ 	.word	0xffffffff
	.align		4
        /*0008*/ 	.word	0x00000000
	.align		4
        /*000c*/ 	.word	0xfffffffe
	.align		4
        /*0010*/ 	.word	0x00000000
	.align		4
        /*0014*/ 	.word	0xfffffffd
	.align		4
        /*0018*/ 	.word	0x00000000
	.align		4
        /*001c*/ 	.word	0xfffffffc


//--------------------- .text.rsi_many_series_one_param_f32 --------------------------
	.section	.text.rsi_many_series_one_param_f32,"ax",@progbits
	.align	128
        .global         rsi_many_series_one_param_f32
        .type           rsi_many_series_one_param_f32,@function
        .size           rsi_many_series_one_param_f32,(.L_x_127 - rsi_many_series_one_param_f32)
        .other          rsi_many_series_one_param_f32,@"STO_CUDA_ENTRY STV_DEFAULT"
rsi_many_series_one_param_f32:
.text.rsi_many_series_one_param_f32:
[----:B------:R-:W-:Y:S01]  /*0000*/  LDC R1, c[0x0][0x37c] ;  /* 0x0000df00ff017b82 */ /* 0x000fe20000000800 */
[----:B------:R-:W0:Y:S07]  /*0010*/  S2R R2, SR_TID.X ;  /* 0x0000000000027919 */ /* 0x000e2e0000002100 */
[----:B------:R-:W0:Y:S08]  /*0020*/  S2UR UR4, SR_CTAID.X ;  /* 0x00000000000479c3 */ /* 0x000e300000002500 */
[----:B------:R-:W0:Y:S08]  /*0030*/  LDC R3, c[0x0][0x360] ;  /* 0x0000d800ff037b82 */ /* 0x000e300000000800 */
[----:B------:R-:W1:Y:S01]  /*0040*/  LDC R0, c[0x0][0x390] ;  /* 0x0000e400ff007b82 */ /* 0x000e620000000800 */
[----:B0-----:R-:W-:-:S05]  /*0050*/  IMAD R3, R3, UR4, R2 ;  /* 0x0000000403037c24 */ /* 0x001fca000f8e0202 */
[----:B-1----:R-:W-:-:S13]  /*0060*/  ISETP.GE.AND P0, PT, R3, R0, PT ;  /* 0x000000000300720c */ /* 0x002fda0003f06270 */
[----:B------:R-:W-:Y:S05]  /*0070*/  @P0 EXIT ;  /* 0x000000000000094d */ /* 0x000fea0003800000 */
[----:B------:R-:W0:Y:S01]  /*0080*/  LDCU UR6, c[0x0][0x398] ;  /* 0x00007300ff0677ac */ /* 0x000e220008000800 */
[----:B------:R-:W1:Y:S01]  /*0090*/  LDCU.64 UR4, c[0x0][0x358] ;  /* 0x00006b00ff0477ac */ /* 0x000e620008000a00 */
[----:B0-----:R-:W-:-:S09]  /*00a0*/  UISETP.GT.AND UP0, UPT, UR6, URZ, UPT ;  /* 0x000000ff0600728c */ /* 0x001fd2000bf04270 */
[----:B-1----:R-:W-:Y:S05]  /*00b0*/  BRA.U UP0, `(.L_x_0) ;  /* 0x0000000500187547 */ /* 0x002fea000b800000 */
[----:B------:R-:W0:Y:S02]  /*00c0*/  LDC R2, c[0x0][0x394] ;  /* 0x0000e500ff027b82 */ /* 0x000e240000000800 */
[----:B0-----:R-:W-:-:S13]  /*00d0*/  ISETP.GE.AND P0, PT, R2, 0x1, PT ;  /* 0x000000010200780c */ /* 0x001fda0003f06270 */
[----:B------:R-:W-:Y:S05]  /*00e0*/  @!P0 EXIT ;  /* 0x000000000000894d */ /* 0x000fea0003800000 */
[C---:B------:R-:W-:Y:S01]  /*00f0*/  ISETP.GE.U32.AND P0, PT, R2.reuse, 0x8, PT ;  /* 0x000000080200780c */ /* 0x040fe20003f06070 */
[----:B------:R-:W-:Y:S01]  /*0100*/  HFMA2 R4, -RZ, RZ, 0, 0 ;  /* 0x00000000ff047431 */ /* 0x000fe200000001ff */
[----:B------:R-:W-:-:S04]  /*0110*/  LOP3.LUT R24, R2, 0x7, RZ, 0xc0, !PT ;  /* 0x0000000702187812 */ /* 0x000fc800078ec0ff */
[----:B------:R-:W-:-:S07]  /*0120*/  ISETP.NE.AND P1, PT, R24, RZ, PT ;  /* 0x000000ff1800720c */ /* 0x000fce0003f25270 */
[----:B------:R-:W-:Y:S06]  /*0130*/  @!P0 BRA `(.L_x_1) ;  /* 0x0000000000648947 */ /* 0x000fec0003800000 */
[----:B------:R-:W0:Y:S01]  /*0140*/  LDC.64 R6, c[0x0][0x3a0] ;  /* 0x0000e800ff067b82 */ /* 0x000e220000000a00 */
[----:B------:R-:W-:Y:S01]  /*0150*/  LOP3.LUT R4, R2, 0x7ffffff8, RZ, 0xc0, !PT ;  /* 0x7ffffff802047812 */ /* 0x000fe200078ec0ff */
[----:B------:R-:W-:-:S03]  /*0160*/  IMAD.MOV.U32 R25, RZ, RZ, R3 ;  /* 0x000000ffff197224 */ /* 0x000fc600078e0003 */
[----:B------:R-:W-:-:S07]  /*0170*/  IADD3 R5, PT, PT, -R4, RZ, RZ ;  /* 0x000000ff04057210 */ /* 0x000fce0007ffe1ff */
.L_x_2:
[----:B01----:R-:W-:Y:S01]  /*0180*/  IMAD.WIDE R16, R25, 0x4, R6 ;  /* 0x0000000419107825 */ /* 0x003fe200078e0206 */
[----:B------:R-:W-:-:S03]  /*0190*/  IADD3 R5, PT, PT, R5, 0x8, RZ ;  /* 0x0000000805057810 */ /* 0x000fc60007ffe0ff */
[----:B------:R-:W-:Y:S01]  /*01a0*/  IMAD.MOV.U32 R27, RZ, RZ, 0x7fc00000 ;  /* 0x7fc00000ff1b7424 */ /* 0x000fe200078e00ff */
[----:B------:R-:W-:Y:S01]  /*01b0*/  ISETP.NE.AND P0, PT, R5, RZ, PT ;  /* 0x000000ff0500720c */ /* 0x000fe20003f05270 */
[----:B------:R-:W-:-:S03]  /*01c0*/  IMAD.WIDE R20, R0, 0x4, R16 ;  /* 0x0000000400147825 */ /* 0x000fc600078e0210 */
[----:B------:R1:W-:Y:S01]  /*01d0*/  STG.E desc[UR4][R16.64], R27 ;  /* 0x0000001b10007986 */ /* 0x0003e2000c101904 */
[C---:B------:R-:W-:Y:S02]  /*01e0*/  IMAD R25, R0.reuse, 0x8, R25 ;  /* 0x0000000800197824 */ /* 0x040fe400078e0219 */
[C---:B------:R-:W-:Y:S01]  /*01f0*/  IMAD.WIDE R18, R0.reuse, 0x4, R20 ;  /* 0x0000000400127825 */ /* 0x040fe200078e0214 */
[----:B------:R1:W-:Y:S04]  /*0200*/  STG.E desc[UR4][R20.64], R27 ;  /* 0x0000001b14007986 */ /* 0x0003e8000c101904 */
[----:B------:R1:W-:Y:S01]  /*0210*/  STG.E desc[UR4][R18.64], R27 ;  /* 0x0000001b12007986 */ /* 0x0003e2000c101904 */
[----:B------:R-:W-:-:S05]  /*0220*/  IMAD.WIDE R8, R0, 0x4, R18 ;  /* 0x0000000400087825 */ /* 0x000fca00078e0212 */
        /* <DEDUP_REMOVED lines=9> */
[----:B------:R-:W-:Y:S05]  /*02c0*/  @P0 BRA `(.L_x_2) ;  /* 0xfffffffc00ac0947 */ /* 0x000fea000383ffff */
.L_x_1:
[----:B------:R-:W-:Y:S05]  /*02d0*/  @!P1 EXIT ;  /* 0x000000000000994d */ /* 0x000fea0003800000 */
[----:B------:R-:W-:Y:S02]  /*02e0*/  ISETP.GE.U32.AND P0, PT, R24, 0x4, PT ;  /* 0x000000041800780c */ /* 0x000fe40003f06070 */
[----:B-1----:R-:W-:-:S04]  /*02f0*/  LOP3.LUT R14, R2, 0x3, RZ, 0xc0, !PT ;  /* 0x00000003020e7812 */ /* 0x002fc800078ec0ff */
[----:B------:R-:W-:-:S07]  /*0300*/  ISETP.NE.AND P1, PT, R14, RZ, PT ;  /* 0x000000ff0e00720c */ /* 0x000fce0003f25270 */
[----:B------:R-:W-:Y:S06]  /*0310*/  @!P0 BRA `(.L_x_3) ;  /* 0x0000000000308947 */ /* 0x000fec0003800000 */
[----:B------:R-:W0:Y:S01]  /*0320*/  LDC.64 R6, c[0x0][0x3a0] ;  /* 0x0000e800ff067b82 */ /* 0x000e220000000a00 */
[C---:B------:R-:W-:Y:S02]  /*0330*/  IMAD R5, R4.reuse, R0, R3 ;  /* 0x0000000004057224 */ /* 0x040fe400078e0203 */
[----:B------:R-:W-:Y:S02]  /*0340*/  VIADD R4, R4, 0x4 ;  /* 0x0000000404047836 */ /* 0x000fe40000000000 */
[----:B0-----:R-:W-:Y:S01]  /*0350*/  IMAD.WIDE R6, R5, 0x4, R6 ;  /* 0x0000000405067825 */ /* 0x001fe200078e0206 */
[----:B------:R-:W-:-:S03]  /*0360*/  MOV R5, 0x7fc00000 ;  /* 0x7fc0000000057802 */ /* 0x000fc60000000f00 */
[C---:B------:R-:W-:Y:S02]  /*0370*/  IMAD.WIDE R8, R0.reuse, 0x4, R6 ;  /* 0x0000000400087825 */ /* 0x040fe400078e0206 */
[----:B------:R0:W-:Y:S04]  /*0380*/  STG.E desc[UR4][R6.64], R5 ;  /* 0x0000000506007986 */ /* 0x0001e8000c101904 */
[----:B------:R0:W-:Y:S01]  /*0390*/  STG.E desc[UR4][R8.64], R5 ;  /* 0x0000000508007986 */ /* 0x0001e2000c101904 */
[----:B------:R-:W-:-:S05]  /*03a0*/  IMAD.WIDE R10, R0, 0x4, R8 ;  /* 0x00000004000a7825 */ /* 0x000fca00078e0208 */
[----:B------:R0:W-:Y:S01]  /*03b0*/  STG.E desc[UR4][R10.64], R5 ;  /* 0x000000050a007986 */ /* 0x0001e2000c101904 */
[----:B------:R-:W-:-:S05]  /*03c0*/  IMAD.WIDE R12, R0, 0x4, R10 ;  /* 0x00000004000c7825 */ /* 0x000fca00078e020a */
[----:B------:R0:W-:Y:S02]  /*03d0*/  STG.E desc[UR4][R12.64], R5 ;  /* 0x000000050c007986 */ /* 0x0001e4000c101904 */
.L_x_3:
[----:B------:R-:W-:Y:S05]  /*03e0*/  @!P1 EXIT ;  /* 0x000000000000994d */ /* 0x000fea0003800000 */
[----:B------:R-:W-:Y:S02]  /*03f0*/  ISETP.NE.AND P0, PT, R14, 0x1, PT ;  /* 0x000000010e00780c */ /* 0x000fe40003f05270 */
[----:B------:R-:W-:-:S04]  /*0400*/  LOP3.LUT R2, R2, 0x1, RZ, 0xc0, !PT ;  /* 0x0000000102027812 */ /* 0x000fc800078ec0ff */
[----:B------:R-:W-:-:S07]  /*0410*/  ISETP.NE.U32.AND P1, PT, R2, 0x1, PT ;  /* 0x000000010200780c */ /* 0x000fce0003f25070 */
[----:B------:R-:W-:Y:S06]  /*0420*/  @!P0 BRA `(.L_x_4) ;  /* 0x0000000000208947 */ /* 0x000fec0003800000 */
[----:B0-----:R-:W0:Y:S01]  /*0430*/  LDC.64 R6, c[0x0][0x3a0] ;  /* 0x0000e800ff067b82 */ /* 0x001e220000000a00 */
[C---:B------:R-:W-:Y:S02]  /*0440*/  IMAD R5, R4.reuse, R0, R3 ;  /* 0x0000000004057224 */ /* 0x040fe400078e0203 */
[----:B------:R-:W-:Y:S02]  /*0450*/  VIADD R4, R4, 0x2 ;  /* 0x0000000204047836 */ /* 0x000fe40000000000 */
[----:B0-----:R-:W-:Y:S01]  /*0460*/  IMAD.WIDE R6, R5, 0x4, R6 ;  /* 0x0000000405067825 */ /* 0x001fe200078e0206 */
[----:B------:R-:W-:-:S03]  /*0470*/  MOV R5, 0x7fc00000 ;  /* 0x7fc0000000057802 */ /* 0x000fc60000000f00 */
[----:B------:R-:W-:Y:S02]  /*0480*/  IMAD.WIDE R8, R0, 0x4, R6 ;  /* 0x0000000400087825 */ /* 0x000fe400078e0206 */
[----:B------:R1:W-:Y:S04]  /*0490*/  STG.E desc[UR4][R6.64], R5 ;  /* 0x0000000506007986 */ /* 0x0003e8000c101904 */
[----:B------:R1:W-:Y:S02]  /*04a0*/  STG.E desc[UR4][R8.64], R5 ;  /* 0x0000000508007986 */ /* 0x0003e4000c101904 */
.L_x_4:
[----:B------:R-:W-:Y:S05]  /*04b0*/  @P1 EXIT ;  /* 0x000000000000194d */ /* 0x000fea0003800000 */
[----:B01----:R-:W0:Y:S01]  /*04c0*/  LDC.64 R6, c[0x0][0x3a0] ;  /* 0x0000e800ff067b82 */ /* 0x003e220000000a00 */
[----:B------:R-:W-:Y:S01]  /*04d0*/  IMAD R3, R4, R0, R3 ;  /* 0x0000000004037224 */ /* 0x000fe200078e0203 */
[----:B------:R-:W-:-:S03]  /*04e0*/  MOV R5, 0x7fc00000 ;  /* 0x7fc0000000057802 */ /* 0x000fc60000000f00 */
[----:B0-----:R-:W-:-:S05]  /*04f0*/  IMAD.WIDE R2, R3, 0x4, R6 ;  /* 0x0000000403027825 */ /* 0x001fca00078e0206 */
[----:B------:R-:W-:Y:S01]  /*0500*/  STG.E desc[UR4][R2.64], R5 ;  /* 0x0000000502007986 */ /* 0x000fe2000c101904 */
[----:B------:R-:W-:Y:S05]  /*0510*/  EXIT ;  /* 0x000000000000794d */ /* 0x000fea0003800000 */
.L_x_0:
[----:B------:R-:W0:Y:S01]  /*0520*/  LDC.64 R6, c[0x0][0x388] ;  /* 0x0000e200ff067b82 */ /* 0x000e220000000a00 */
[----:B------:R-:W1:Y:S07]  /*0530*/  LDCU UR8, c[0x0][0x390] ;  /* 0x00007200ff0877ac */ /* 0x000e6e0008000800 */
[----:B------:R-:W2:Y:S01]  /*0540*/  LDC R2, c[0x0][0x394] ;  /* 0x0000e500ff027b82 */ /* 0x000ea20000000800 */
[----:B0-----:R-:W-:-:S06]  /*0550*/  IMAD.WIDE R6, R3, 0x4, R6 ;  /* 0x0000000403067825 */ /* 0x001fcc00078e0206 */
[----:B------:R-:W3:Y:S02]  /*0560*/  LDG.E.CONSTANT R6, desc[UR4][R6.64] ;  /* 0x0000000406067981 */ /* 0x000ee4000c1e9900 */
[C---:B---3--:R-:W-:Y:S02]  /*0570*/  ISETP.GT.AND P1, PT, R6.reuse, -0x1, PT ;  /* 0xffffffff0600780c */ /* 0x048fe40003f24270 */
[----:B--2---:R-:W-:-:S13]  /*0580*/  ISETP.GE.AND P0, PT, R6, R2, PT ;  /* 0x000000020600720c */ /* 0x004fda0003f06270 */
[----:B-1----:R-:W-:Y:S05]  /*0590*/  @!P0 BRA P1, `(.L_x_5) ;  /* 0x0000000400148947 */ /* 0x002fea0000800000 */
[----:B------:R-:W-:-:S13]  /*05a0*/  ISETP.GE.AND P0, PT, R2, 0x1, PT ;  /* 0x000000010200780c */ /* 0x000fda0003f06270 */
[----:B------:R-:W-:Y:S05]  /*05b0*/  @!P0 EXIT ;  /* 0x000000000000894d */ /* 0x000fea0003800000 */
[C---:B------:R-:W-:Y:S01]  /*05c0*/  ISETP.GE.U32.AND P0, PT, R2.reuse, 0x8, PT ;  /* 0x000000080200780c */ /* 0x040fe20003f06070 */
[----:B------:R-:W-:Y:S01]  /*05d0*/  IMAD.MOV.U32 R4, RZ, RZ, RZ ;  /* 0x000000ffff047224 */ /* 0x000fe200078e00ff */
[----:B------:R-:W-:-:S04]  /*05e0*/  LOP3.LUT R24, R2, 0x7, RZ, 0xc0, !PT ;  /* 0x0000000702187812 */ /* 0x000fc800078ec0ff */
[----:B------:R-:W-:-:S07]  /*05f0*/  ISETP.NE.AND P1, PT, R24, RZ, PT ;  /* 0x000000ff1800720c */ /* 0x000fce0003f25270 */
[----:B------:R-:W-:Y:S06]  /*0600*/  @!P0 BRA `(.L_x_6) ;  /* 0x0000000000648947 */ /* 0x000fec0003800000 */
[----:B------:R-:W0:Y:S01]  /*0610*/  LDC.64 R6, c[0x0][0x3a0] ;  /* 0x0000e800ff067b82 */ /* 0x000e220000000a00 */
[----:B------:R-:W-:Y:S02]  /*0620*/  LOP3.LUT R4, R2, 0x7ffffff8, RZ, 0xc0, !PT ;  /* 0x7ffffff802047812 */ /* 0x000fe400078ec0ff */
[----:B------:R-:W-:-:S03]  /*0630*/  MOV R25, R3 ;  /* 0x0000000300197202 */ /* 0x000fc60000000f00 */
[----:B------:R-:W-:-:S07]  /*0640*/  IMAD.MOV R5, RZ, RZ, -R4 ;  /* 0x000000ffff057224 */ /* 0x000fce00078e0a04 */
.L_x_7:
[----:B01----:R-:W-:Y:S01]  /*0650*/  IMAD.WIDE R16, R25, 0x4, R6 ;  /* 0x0000000419107825 */ /* 0x003fe200078e0206 */
[----:B------:R-:W-:Y:S02]  /*0660*/  MOV R27, 0x7fc00000 ;  /* 0x7fc00000001b7802 */ /* 0x000fe40000000f00 */
[C---:B------:R-:W-:Y:S01]  /*0670*/  LEA R25, R0.reuse, R25, 0x3 ;  /* 0x0000001900197211 */ /* 0x040fe200078e18ff */
[----:B------:R-:W-:Y:S02]  /*0680*/  VIADD R5, R5, 0x8 ;  /* 0x0000000805057836 */ /* 0x000fe40000000000 */
[C---:B------:R-:W-:Y:S01]  /*0690*/  IMAD.WIDE R20, R0.reuse, 0x4, R16 ;  /* 0x0000000400147825 */ /* 0x040fe200078e0210 */
[----:B------:R1:W-:Y:S02]  /*06a0*/  STG.E desc[UR4][R16.64], R27 ;  /* 0x0000001b10007986 */ /* 0x0003e4000c101904 */
[----:B------:R-:W-:Y:S02]  /*06b0*/  ISETP.NE.AND P0, PT, R5, RZ, PT ;  /* 0x000000ff0500720c */ /* 0x000fe40003f05270 */
        /* <DEDUP_REMOVED lines=14> */
.L_x_6:
[----:B------:R-:W-:Y:S05]  /*07a0*/  @!P1 EXIT ;  /* 0x000000000000994d */ /* 0x000fea0003800000 */
[----:B------:R-:W-:Y:S02]  /*07b0*/  ISETP.GE.U32.AND P0, PT, R24, 0x4, PT ;  /* 0x000000041800780c */ /* 0x000fe40003f06070 */
[----:B-1----:R-:W-:-:S04]  /*07c0*/  LOP3.LUT R14, R2, 0x3, RZ, 0xc0, !PT ;  /* 0x00000003020e7812 */ /* 0x002fc800078ec0ff */
[----:B------:R-:W-:-:S07]  /*07d0*/  ISETP.NE.AND P1, PT, R14, RZ, PT ;  /* 0x000000ff0e00720c */ /* 0x000fce0003f25270 */
[----:B------:R-:W-:Y:S06]  /*07e0*/  @!P0 BRA `(.L_x_8) ;  /* 0x0000000000308947 */ /* 0x000fec0003800000 */
[----:B------:R-:W0:Y:S01]  /*07f0*/  LDC.64 R6, c[0x0][0x3a0] ;  /* 0x0000e800ff067b82 */ /* 0x000e220000000a00 */
[C---:B------:R-:W-:Y:S01]  /*0800*/  IMAD R5, R4.reuse, R0, R3 ;  /* 0x0000000004057224 */ /* 0x040fe200078e0203 */
[----:B------:R-:W-:-:S03]  /*0810*/  IADD3 R4, PT, PT, R4, 0x4, RZ ;  /* 0x0000000404047810 */ /* 0x000fc60007ffe0ff */
[----:B0-----:R-:W-:-:S04]  /*0820*/  IMAD.WIDE R6, R5, 0x4, R6 ;  /* 0x0000000405067825 */ /* 0x001fc800078e0206 */
[----:B------:R-:W-:Y:S02]  /*0830*/  IMAD.MOV.U32 R5, RZ, RZ, 0x7fc00000 ;  /* 0x7fc00000ff057424 */ /* 0x000fe400078e00ff */
[----:B------:R-:W-:-:S03]  /*0840*/  IMAD.WIDE R8, R0, 0x4, R6 ;  /* 0x0000000400087825 */ /* 0x000fc600078e0206 */
[----:B------:R0:W-:Y:S01]  /*0850*/  STG.E desc[UR4][R6.64], R5 ;  /* 0x0000000506007986 */ /* 0x0001e2000c101904 */
[----:B------:R-:W-:-:S03]  /*0860*/  IMAD.WIDE R10, R0, 0x4, R8 ;  /* 0x00000004000a7825 */ /* 0x000fc600078e0208 */
[----:B------:R0:W-:Y:S04]  /*0870*/  STG.E desc[UR4][R8.64], R5 ;  /* 0x0000000508007986 */ /* 0x0001e8000c101904 */
[----:B------:R0:W-:Y:S01]  /*0880*/  STG.E desc[UR4][R10.64], R5 ;  /* 0x000000050a007986 */ /* 0x0001e2000c101904 */
[----:B------:R-:W-:-:S05]  /*0890*/  IMAD.WIDE R12, R0, 0x4, R10 ;  /* 0x00000004000c7825 */ /* 0x000fca00078e020a */
[----:B------:R0:W-:Y:S02]  /*08a0*/  STG.E desc[UR4][R12.64], R5 ;  /* 0x000000050c007986 */ /* 0x0001e4000c101904 */
.L_x_8:
[----:B------:R-:W-:Y:S05]  /*08b0*/  @!P1 EXIT ;  /* 0x000000000000994d */ /* 0x000fea0003800000 */
[----:B------:R-:W-:Y:S02]  /*08c0*/  ISETP.NE.AND P0, PT, R14, 0x1, PT ;  /* 0x000000010e00780c */ /* 0x000fe40003f05270 */
[----:B------:R-:W-:-:S04]  /*08d0*/  LOP3.LUT R2, R2, 0x1, RZ, 0xc0, !PT ;  /* 0x0000000102027812 */ /* 0x000fc800078ec0ff */
[----:B------:R-:W-:-:S07]  /*08e0*/  ISETP.NE.U32.AND P1, PT, R2, 0x1, PT ;  /* 0x000000010200780c */ /* 0x000fce0003f25070 */
[----:B------:R-:W-:Y:S06]  /*08f0*/  @!P0 BRA `(.L_x_9) ;  /* 0x0000000000208947 */ /* 0x000fec0003800000 */
[----:B0-----:R-:W0:Y:S01]  /*0900*/  LDC.64 R6, c[0x0][0x3a0] ;  /* 0x0000e800ff067b82 */ /* 0x001e220000000a00 */
[C---:B------:R-:W-:Y:S01]  /*0910*/  IMAD R5, R4.reuse, R0, R3 ;  /* 0x0000000004057224 */ /* 0x040fe200078e0203 */
[----:B------:R-:W-:-:S03]  /*0920*/  IADD3 R4, PT, PT, R4, 0x2, RZ ;  /* 0x0000000204047810 */ /* 0x000fc60007ffe0ff */
[----:B0-----:R-:W-:-:S04]  /*0930*/  IMAD.WIDE R6, R5, 0x4, R6 ;  /* 0x0000000405067825 */ /* 0x001fc800078e0206 */
[----:B------:R-:W-:Y:S02]  /*0940*/  IMAD.MOV.U32 R5, RZ, RZ, 0x7fc00000 ;  /* 0x7fc00000ff057424 */ /* 0x000fe400078e00ff */
[----:B------:R-:W-:-:S03]  /*0950*/  IMAD.WIDE R8, R0, 0x4, R6 ;  /* 0x0000000400087825 */ /* 0x000fc600078e0206 */
[----:B------:R1:W-:Y:S04]  /*0960*/  STG.E desc[UR4][R6.64], R5 ;  /* 0x0000000506007986 */ /* 0x0003e8000c101904 */
[----:B------:R1:W-:Y:S02]  /*0970*/  STG.E desc[UR4][R8.64], R5 ;  /* 0x0000000508007986 */ /* 0x0003e4000c101904 */
.L_x_9:
[----:B------:R-:W-:Y:S05]  /*0980*/  @P1 EXIT ;  /* 0x000000000000194d */ /* 0x000fea0003800000 */
[----:B01----:R-:W0:Y:S01]  /*0990*/  LDC.64 R6, c[0x0][0x3a0] ;  /* 0x0000e800ff067b82 */ /* 0x003e220000000a00 */
[----:B------:R-:W-:Y:S02]  /*09a0*/  IMAD R3, R4, R0, R3 ;  /* 0x0000000004037224 */ /* 0x000fe400078e0203 */
[----:B------:R-:W-:Y:S02]  /*09b0*/  IMAD.MOV.U32 R5, RZ, RZ, 0x7fc00000 ;  /* 0x7fc00000ff057424 */ /* 0x000fe400078e00ff */
[----:B0-----:R-:W-:-:S05]  /*09c0*/  IMAD.WIDE R2, R3, 0x4, R6 ;  /* 0x0000000403027825 */ /* 0x001fca00078e0206 */
[----:B------:R-:W-:Y:S01]  /*09d0*/  STG.E desc[UR4][R2.64], R5 ;  /* 0x0000000502007986 */ /* 0x000fe2000c101904 */
[----:B------:R-:W-:Y:S05]  /*09e0*/  EXIT ;  /* 0x000000000000794d */ /* 0x000fea0003800000 */
.L_x_5:
[----:B------:R-:W-:Y:S02]  /*09f0*/  ISETP.GE.AND P0, PT, R2, 0x1, PT ;  /* 0x000000010200780c */ /* 0x000fe40003f06270 */
[----:B------:R-:W-:-:S11]  /*0a00*/  IADD3 R13, PT, PT, R6, UR6, RZ ;  /* 0x00000006060d7c10 */ /* 0x000fd6000fffe0ff */
[----:B------:R-:W-:Y:S05]  /*0a10*/  @!P0 BRA `(.L_x_10) ;  /* 0x0000000400e88947 */ /* 0x000fea0003800000 */
[----:B------:R-:W-:Y:S01]  /*0a20*/  VIMNMX R5, PT, PT, RZ, R13, !PT ;  /* 0x0000000dff057248 */ /* 0x000fe20007fe0100 */
[----:B------:R-:W-:Y:S01]  /*0a30*/  BSSY.RECONVERGENT B0, `(.L_x_11) ;  /* 0x000006a000007945 */ /* 0x000fe20003800200 */
[----:B------:R-:W-:Y:S02]  /*0a40*/  HFMA2 R4, -RZ, RZ, 0, 0 ;  /* 0x00000000ff047431 */ /* 0x000fe400000001ff */
[----:B------:R-:W-:-:S04]  /*0a50*/  VIADDMNMX.U32 R5, R2, 0xffffffff, R5, PT ;  /* 0xffffffff02057846 */ /* 0x000fc80003800005 */
[C---:B------:R-:W-:Y:S01]  /*0a60*/  ISETP.GE.U32.AND P0, PT, R5.reuse, 0x3, PT ;  /* 0x000000030500780c */ /* 0x040fe20003f06070 */
[----:B------:R-:W-:-:S05]  /*0a70*/  VIADD R7, R5, 0x1 ;  /* 0x0000000105077836 */ /* 0x000fca0000000000 */
[----:B------:R-:W-:-:S07]  /*0a80*/  LOP3.LUT R5, R7, 0x3, RZ, 0xc0, !PT ;  /* 0x0000000307057812 */ /* 0x000fce00078ec0ff */
[----:B------:R-:W-:Y:S05]  /*0a90*/  @!P0 BRA `(.L_x_12) ;  /* 0x00000004008c8947 */ /* 0x000fea0003800000 */
[----:B------:R-:W-:Y:S01]  /*0aa0*/  LOP3.LUT R4, R7, 0x7ffffffc, RZ, 0xc0, !PT ;  /* 0x7ffffffc07047812 */ /* 0x000fe200078ec0ff */
[----:B------:R-:W-:Y:S01]  /*0ab0*/  BSSY.RELIABLE B1, `(.L_x_13) ;  /* 0x0000053000017945 */ /* 0x000fe20003800100 */
[----:B------:R-:W-:-:S03]  /*0ac0*/  MOV R7, R3 ;  /* 0x0000000300077202 */ /* 0x000fc60000000f00 */
[----:B------:R-:W-:-:S05]  /*0ad0*/  IMAD.MOV R12, RZ, RZ, -R4 ;  /* 0x000000ffff0c7224 */ /* 0x000fca00078e0a04 */
[----:B------:R-:W-:-:S13]  /*0ae0*/  ISETP.GE.AND P0, PT, R12, RZ, PT ;  /* 0x000000ff0c00720c */ /* 0x000fda0003f06270 */
[----:B------:R-:W-:Y:S05]  /*0af0*/  @P0 BRA `(.L_x_14) ;  /* 0x0000000400380947 */ /* 0x000fea0003800000 */
[----:B------:R-:W-:Y:S01]  /*0b00*/  IMAD.MOV R8, RZ, RZ, -R12 ;  /* 0x000000ffff087224 */ /* 0x000fe200078e0a0c */
[----:B------:R-:W-:Y:S01]  /*0b10*/  BSSY.RECONVERGENT B2, `(.L_x_15) ;  /* 0x000002e000027945 */ /* 0x000fe20003800200 */
[----:B------:R-:W-:-:S03]  /*0b20*/  PLOP3.LUT P0, PT, PT, PT, PT, 0x80, 0x8 ;  /* 0x000000000008781c */ /* 0x000fc60003f0f070 */
[----:B------:R-:W-:-:S13]  /*0b30*/  ISETP.GT.AND P1, PT, R8, 0xc, PT ;  /* 0x0000000c0800780c */ /* 0x000fda0003f24270 */
[----:B------:R-:W-:Y:S05]  /*0b40*/  @!P1 BRA `(.L_x_16) ;  /* 0x0000000000a89947 */ /* 0x000fea0003800000 */
[----:B------:R-:W0:Y:S01]  /*0b50*/  LDC.64 R8, c[0x0][0x3a0] ;  /* 0x0000e800ff087b82 */ /* 0x000e220000000a00 */
[----:B------:R-:W-:-:S13]  /*0b60*/  PLOP3.LUT P0, PT, PT, PT, PT, 0x8, 0x80 ;  /* 0x000000000080781c */ /* 0x000fda0003f0e170 */
.L_x_17:
[----:B0-----:R-:W-:Y:S01]  /*0b70*/  IMAD.WIDE R28, R7, 0x4, R8 ;  /* 0x00000004071c7825 */ /* 0x001fe200078e0208 */
[----:B------:R-:W-:Y:S02]  /*0b80*/  LEA R7, R0, R7, 0x2 ;  /* 0x0000000700077211 */ /* 0x000fe400078e10ff */
[----:B------:R-:W-:Y:S01]  /*0b90*/  IADD3 R12, PT, PT, R12, 0x10, RZ ;  /* 0x000000100c0c7810 */ /* 0x000fe20007ffe0ff */
[----:B-1----:R-:W-:Y:S01]  /*0ba0*/  IMAD.MOV.U32 R24, RZ, RZ, 0x7fc00000 ;  /* 0x7fc00000ff187424 */ /* 0x002fe200078e00ff */
[C---:B------:R-:W-:Y:S01]  /*0bb0*/  LEA R23, R0.reuse, R7, 0x2 ;  /* 0x0000000700177211 */ /* 0x040fe200078e10ff */
[----:B------:R-:W-:Y:S01]  /*0bc0*/  IMAD.WIDE R26, R0, 0x4, R28 ;  /* 0x00000004001a7825 */ /* 0x000fe200078e021c */
[----:B------:R-:W-:Y:S02]  /*0bd0*/  ISETP.GE.AND P1, PT, R12, -0xc, PT ;  /* 0xfffffff40c00780c */ /* 0x000fe40003f26270 */
[----:B------:R-:W-:Y:S01]  /*0be0*/  STG.E desc[UR4][R28.64], R24 ;  /* 0x000000181c007986 */ /* 0x000fe2000c101904 */
[----:B------:R-:W-:-:S03]  /*0bf0*/  IMAD.WIDE R14, R7, 0x4, R8 ;  /* 0x00000004070e7825 */ /* 0x000fc600078e0208 */
[----:B------:R-:W-:Y:S01]  /*0c00*/  STG.E desc[UR4][R26.64], R24 ;  /* 0x000000181a007986 */ /* 0x000fe2000c101904 */
[----:B------:R-:W-:-:S04]  /*0c10*/  IMAD.WIDE R10, R0, 0x4, R26 ;  /* 0x00000004000a7825 */ /* 0x000fc800078e021a */
[C---:B------:R-:W-:Y:S01]  /*0c20*/  IMAD.WIDE R16, R0.reuse, 0x4, R14 ;  /* 0x0000000400107825 */ /* 0x040fe200078e020e */
[----:B------:R0:W-:Y:S03]  /*0c30*/  STG.E desc[UR4][R10.64], R24 ;  /* 0x000000180a007986 */ /* 0x0001e6000c101904 */
[C---:B------:R-:W-:Y:S02]  /*0c40*/  IMAD R7, R0.reuse, 0x4, R23 ;  /* 0x0000000400077824 */ /* 0x040fe400078e0217 */
[----:B------:R-:W-:-:S04]  /*0c50*/  IMAD.WIDE R20, R0, 0x4, R10 ;  /* 0x0000000400147825 */ /* 0x000fc800078e020a */
[----:B------:R-:W-:Y:S01]  /*0c60*/  IMAD.WIDE R22, R23, 0x4, R8 ;  /* 0x0000000417167825 */ /* 0x000fe200078e0208 */
[----:B------:R1:W-:Y:S03]  /*0c70*/  STG.E desc[UR4][R20.64], R24 ;  /* 0x0000001814007986 */ /* 0x0003e6000c101904 */
[C---:B------:R-:W-:Y:S01]  /*0c80*/  IMAD.WIDE R18, R0.reuse, 0x4, R16 ;  /* 0x0000000400127825 */ /* 0x040fe200078e0210 */
[----:B------:R2:W-:Y:S03]  /*0c90*/  STG.E desc[UR4][R14.64], R24 ;  /* 0x000000180e007986 */ /* 0x0005e6000c101904 */
[----:B0-----:R-:W-:Y:S01]  /*0ca0*/  IMAD.WIDE R10, R7, 0x4, R8 ;  /* 0x00000004070a7825 */ /* 0x001fe200078e0208 */
[----:B------:R0:W-:Y:S03]  /*0cb0*/  STG.E desc[UR4][R16.64], R24 ;  /* 0x0000001810007986 */ /* 0x0001e6000c101904 */
[C---:B------:R-:W-:Y:S01]  /*0cc0*/  IMAD R7, R0.reuse, 0x4, R7 ;  /* 0x0000000400077824 */ /* 0x040fe200078e0207 */
[----:B------:R3:W-:Y:S01]  /*0cd0*/  STG.E desc[UR4][R18.64], R24 ;  /* 0x0000001812007986 */ /* 0x0007e2000c101904 */
[----:B-1----:R-:W-:-:S04]  /*0ce0*/  IMAD.WIDE R20, R0, 0x4, R18 ;  /* 0x0000000400147825 */ /* 0x002fc800078e0212 */
[C---:B--2---:R-:W-:Y:S01]  /*0cf0*/  IMAD.WIDE R14, R0.reuse, 0x4, R22 ;  /* 0x00000004000e7825 */ /* 0x044fe200078e0216 */
[----:B------:R1:W-:Y:S03]  /*0d00*/  STG.E desc[UR4][R20.64], R24 ;  /* 0x0000001814007986 */ /* 0x0003e6000c101904 */
[C---:B0-----:R-:W-:Y:S01]  /*0d10*/  IMAD.WIDE R16, R0.reuse, 0x4, R10 ;  /* 0x0000000400107825 */ /* 0x041fe200078e020a */
[----:B------:R0:W-:Y:S03]  /*0d20*/  STG.E desc[UR4][R22.64], R24 ;  /* 0x0000001816007986 */ /* 0x0001e6000c101904 */
[C---:B---3--:R-:W-:Y:S01]  /*0d30*/  IMAD.WIDE R18, R0.reuse, 0x4, R14 ;  /* 0x0000000400127825 */ /* 0x048fe200078e020e */
[----:B------:R2:W-:Y:S03]  /*0d40*/  STG.E desc[UR4][R14.64], R24 ;  /* 0x000000180e007986 */ /* 0x0005e6000c101904 */
[C---:B-1----:R-:W-:Y:S01]  /*0d50*/  IMAD.WIDE R20, R0.reuse, 0x4, R16 ;  /* 0x0000000400147825 */ /* 0x042fe200078e0210 */
[----:B------:R1:W-:Y:S03]  /*0d60*/  STG.E desc[UR4][R18.64], R24 ;  /* 0x0000001812007986 */ /* 0x0003e6000c101904 */
[----:B0-----:R-:W-:-:S04]  /*0d70*/  IMAD.WIDE R22, R0, 0x4, R18 ;  /* 0x0000000400167825 */ /* 0x001fc800078e0212 */
[----:B--2---:R-:W-:Y:S01]  /*0d80*/  IMAD.WIDE R14, R0, 0x4, R20 ;  /* 0x00000004000e7825 */ /* 0x004fe200078e0214 */
[----:B------:R1:W-:Y:S04]  /*0d90*/  STG.E desc[UR4][R22.64], R24 ;  /* 0x0000001816007986 */ /* 0x0003e8000c101904 */
[----:B------:R1:W-:Y:S04]  /*0da0*/  STG.E desc[UR4][R10.64], R24 ;  /* 0x000000180a007986 */ /* 0x0003e8000c101904 */
[----:B------:R1:W-:Y:S04]  /*0db0*/  STG.E desc[UR4][R16.64], R24 ;  /* 0x0000001810007986 */ /* 0x0003e8000c101904 */
[----:B------:R1:W-:Y:S04]  /*0dc0*/  STG.E desc[UR4][R20.64], R24 ;  /* 0x0000001814007986 */ /* 0x0003e8000c101904 */
[----:B------:R1:W-:Y:S01]  /*0dd0*/  STG.E desc[UR4][R14.64], R24 ;  /* 0x000000180e007986 */ /* 0x0003e2000c101904 */
[----:B------:R-:W-:Y:S05]  /*0de0*/  @!P1 BRA `(.L_x_17) ;  /* 0xfffffffc00609947 */ /* 0x000fea000383ffff */
.L_x_16:
[----:B------:R-:W-:Y:S05]  /*0df0*/  BSYNC.RECONVERGENT B2 ;  /* 0x0000000000027941 */ /* 0x000fea0003800200 */
.L_x_15:
[----:B------:R-:W-:Y:S01]  /*0e00*/  IADD3 R8, PT, PT, -R12, RZ, RZ ;  /* 0x000000ff0c087210 */ /* 0x000fe20007ffe1ff */
[----:B------:R-:W-:Y:S03]  /*0e10*/  BSSY.RECONVERGENT B2, `(.L_x_18) ;  /* 0x0000019000027945 */ /* 0x000fe60003800200 */
[----:B------:R-:W-:-:S13]  /*0e20*/  ISETP.GT.AND P1, PT, R8, 0x4, PT ;  /* 0x000000040800780c */ /* 0x000fda0003f24270 */
[----:B------:R-:W-:Y:S05]  /*0e30*/  @!P1 BRA `(.L_x_19) ;  /* 0x0000000000589947 */ /* 0x000fea0003800000 */
[----:B------:R-:W1:Y:S01]  /*0e40*/  LDC.64 R8, c[0x0][0x3a0] ;  /* 0x0000e800ff087b82 */ /* 0x000e620000000a00 */
[----:B------:R-:W-:Y:S01]  /*0e50*/  IMAD R27, R0, 0x4, R7 ;  /* 0x00000004001b7824 */ /* 0x000fe200078e0207 */
[----:B------:R-:W-:Y:S01]  /*0e60*/  MOV R29, 0x7fc00000 ;  /* 0x7fc00000001d7802 */ /* 0x000fe20000000f00 */
[----:B------:R-:W-:Y:S01]  /*0e70*/  VIADD R12, R12, 0x8 ;  /* 0x000000080c0c7836 */ /* 0x000fe20000000000 */
[----:B------:R-:W-:Y:S01]  /*0e80*/  PLOP3.LUT P0, PT, PT, PT, PT, 0x8, 0x80 ;  /* 0x000000000080781c */ /* 0x000fe20003f0e170 */
[----:B-1----:R-:W-:Y:S01]  /*0e90*/  IMAD.WIDE R22, R7, 0x4, R8 ;  /* 0x0000000407167825 */ /* 0x002fe200078e0208 */
[----:B------:R-:W-:-:S03]  /*0ea0*/  LEA R7, R0, R27, 0x2 ;  /* 0x0000001b00077211 */ /* 0x000fc600078e10ff */
[----:B------:R-:W-:Y:S01]  /*0eb0*/  IMAD.WIDE R8, R27, 0x4, R8 ;  /* 0x000000041b087825 */ /* 0x000fe200078e0208 */
[----:B------:R0:W-:Y:S03]  /*0ec0*/  STG.E desc[UR4][R22.64], R29 ;  /* 0x0000001d16007986 */ /* 0x0001e6000c101904 */
[----:B------:R-:W-:-:S04]  /*0ed0*/  IMAD.WIDE R10, R0, 0x4, R22 ;  /* 0x00000004000a7825 */ /* 0x000fc800078e0216 */
[C---:B------:R-:W-:Y:S01]  /*0ee0*/  IMAD.WIDE R14, R0.reuse, 0x4, R8 ;  /* 0x00000004000e7825 */ /* 0x040fe200078e0208 */
[----:B------:R0:W-:Y:S03]  /*0ef0*/  STG.E desc[UR4][R10.64], R29 ;  /* 0x0000001d0a007986 */ /* 0x0001e6000c101904 */
[----:B------:R-:W-:-:S04]  /*0f00*/  IMAD.WIDE R16, R0, 0x4, R10 ;  /* 0x0000000400107825 */ /* 0x000fc800078e020a */
[C---:B------:R-:W-:Y:S01]  /*0f10*/  IMAD.WIDE R18, R0.reuse, 0x4, R14 ;  /* 0x0000000400127825 */ /* 0x040fe200078e020e */
[----:B------:R0:W-:Y:S03]  /*0f20*/  STG.E desc[UR4][R16.64], R29 ;  /* 0x0000001d10007986 */ /* 0x0001e6000c101904 */
[----:B------:R-:W-:-:S04]  /*0f30*/  IMAD.WIDE R20, R0, 0x4, R16 ;  /* 0x0000000400147825 */ /* 0x000fc800078e0210 */
[----:B------:R-:W-:Y:S01]  /*0f40*/  IMAD.WIDE R24, R0, 0x4, R18 ;  /* 0x0000000400187825 */ /* 0x000fe200078e0212 */
[----:B------:R0:W-:Y:S04]  /*0f50*/  STG.E desc[UR4][R20.64], R29 ;  /* 0x0000001d14007986 */ /* 0x0001e8000c101904 */
[----:B------:R0:W-:Y:S04]  /*0f60*/  STG.E desc[UR4][R8.64], R29 ;  /* 0x0000001d08007986 */ /* 0x0001e8000c101904 */
[----:B------:R0:W-:Y:S04]  /*0f70*/  STG.E desc[UR4][R14.64], R29 ;  /* 0x0000001d0e007986 */ /* 0x0001e8000c101904 */
[----:B------:R0:W-:Y:S04]  /*0f80*/  STG.E desc[UR4][R18.64], R29 ;  /* 0x0000001d12007986 */ /* 0x0001e8000c101904 */
[----:B------:R0:W-:Y:S02]  /*0f90*/  STG.E desc[UR4][R24.64], R29 ;  /* 0x0000001d18007986 */ /* 0x0001e4000c101904 */
.L_x_19:
[----:B------:R-:W-:Y:S05]  /*0fa0*/  BSYNC.RECONVERGENT B2 ;  /* 0x0000000000027941 */ /* 0x000fea0003800200 */
.L_x_18:
[----:B------:R-:W-:-:S13]  /*0fb0*/  ISETP.NE.OR P0, PT, R12, RZ, P0 ;  /* 0x000000ff0c00720c */ /* 0x000fda0000705670 */
[----:B------:R-:W-:Y:S05]  /*0fc0*/  @!P0 BREAK.RELIABLE B1 ;  /* 0x0000000000018942 */ /* 0x000fea0003800100 */
[----:B------:R-:W-:Y:S05]  /*0fd0*/  @!P0 BRA `(.L_x_12) ;  /* 0x00000000003c8947 */ /* 0x000fea0003800000 */
.L_x_14:
[----:B------:R-:W-:Y:S05]  /*0fe0*/  BSYNC.RELIABLE B1 ;  /* 0x0000000000017941 */ /* 0x000fea0003800100 */
.L_x_13:
[----:B0-----:R-:W0:Y:S01]  /*0ff0*/  LDC.64 R8, c[0x0][0x3a0] ;  /* 0x0000e800ff087b82 */ /* 0x001e220000000a00 */
[----:B-1----:R-:W-:-:S07]  /*1000*/  IMAD.MOV.U32 R21, RZ, RZ, 0x7fc00000 ;  /* 0x7fc00000ff157424 */ /* 0x002fce00078e00ff */
.L_x_20:
[----:B0-2---:R-:W-:Y:S01]  /*1010*/  IMAD.WIDE R10, R7, 0x4, R8 ;  /* 0x00000004070a7825 */ /* 0x005fe200078e0208 */
[----:B------:R-:W-:-:S03]  /*1020*/  IADD3 R12, PT, PT, R12, 0x4, RZ ;  /* 0x000000040c0c7810 */ /* 0x000fc60007ffe0ff */
[C---:B------:R-:W-:Y:S01]  /*1030*/  IMAD R7, R0.reuse, 0x4, R7 ;  /* 0x0000000400077824 */ /* 0x040fe200078e0207 */
[----:B------:R2:W-:Y:S01]  /*1040*/  STG.E desc[UR4][R10.64], R21 ;  /* 0x000000150a007986 */ /* 0x0005e2000c101904 */
[----:B------:R-:W-:Y:S01]  /*1050*/  IMAD.WIDE R14, R0, 0x4, R10 ;  /* 0x00000004000e7825 */ /* 0x000fe200078e020a */
[----:B------:R-:W-:-:S04]  /*1060*/  ISETP.NE.AND P0, PT, R12, RZ, PT ;  /* 0x000000ff0c00720c */ /* 0x000fc80003f05270 */
[----:B------:R2:W-:Y:S01]  /*1070*/  STG.E desc[UR4][R14.64], R21 ;  /* 0x000000150e007986 */ /* 0x0005e2000c101904 */
[----:B------:R-:W-:-:S05]  /*1080*/  IMAD.WIDE R16, R0, 0x4, R14 ;  /* 0x0000000400107825 */ /* 0x000fca00078e020e */
[----:B------:R2:W-:Y:S01]  /*1090*/  STG.E desc[UR4][R16.64], R21 ;  /* 0x0000001510007986 */ /* 0x0005e2000c101904 */
[----:B------:R-:W-:-:S05]  /*10a0*/  IMAD.WIDE R18, R0, 0x4, R16 ;  /* 0x0000000400127825 */ /* 0x000fca00078e0210 */
[----:B------:R2:W-:Y:S01]  /*10b0*/  STG.E desc[UR4][R18.64], R21 ;  /* 0x0000001512007986 */ /* 0x0005e2000c101904 */
[----:B------:R-:W-:Y:S05]  /*10c0*/  @P0 BRA `(.L_x_20) ;  /* 0xfffffffc00d00947 */ /* 0x000fea000383ffff */
.L_x_12:
[----:B------:R-:W-:Y:S05]  /*10d0*/  BSYNC.RECONVERGENT B0 ;  /* 0x0000000000007941 */ /* 0x000fea0003800200 */
.L_x_11:
[----:B------:R-:W-:Y:S01]  /*10e0*/  ISETP.NE.AND P0, PT, R5, RZ, PT ;  /* 0x000000ff0500720c */ /* 0x000fe20003f05270 */
[----:B------:R-:W-:-:S12]  /*10f0*/  BSSY.RECONVERGENT B0, `(.L_x_10) ;  /* 0x000000c000007945 */ /* 0x000fd80003800200 */
[----:B------:R-:W-:Y:S05]  /*1100*/  @!P0 BRA `(.L_x_21) ;  /* 0x0000000000288947 */ /* 0x000fea0003800000 */
[----:B0-----:R-:W0:Y:S01]  /*1110*/  LDC.64 R8, c[0x0][0x3a0] ;  /* 0x0000e800ff087b82 */ /* 0x001e220000000a00 */
[----:B------:R-:W-:Y:S01]  /*1120*/  IMAD R7, R4, R0, R3 ;  /* 0x0000000004077224 */ /* 0x000fe200078e0203 */
[----:B-12---:R-:W-:Y:S01]  /*1130*/  IADD3 R10, PT, PT, -R5, RZ, RZ ;  /* 0x000000ff050a7210 */ /* 0x006fe20007ffe1ff */
[----:B------:R-:W-:-:S07]  /*1140*/  IMAD.MOV.U32 R11, RZ, RZ, 0x7fc00000 ;  /* 0x7fc00000ff0b7424 */ /* 0x000fce00078e00ff */
.L_x_22:
[----:B0-----:R-:W-:Y:S01]  /*1150*/  IMAD.WIDE R4, R7, 0x4, R8 ;  /* 0x0000000407047825 */ /* 0x001fe200078e0208 */
[----:B------:R-:W-:-:S03]  /*1160*/  IADD3 R10, PT, PT, R10, 0x1, RZ ;  /* 0x000000010a0a7810 */ /* 0x000fc60007ffe0ff */
[----:B------:R-:W-:Y:S01]  /*1170*/  IMAD.IADD R7, R7, 0x1, R0 ;  /* 0x0000000107077824 */ /* 0x000fe200078e0200 */
[----:B------:R3:W-:Y:S01]  /*1180*/  STG.E desc[UR4][R4.64], R11 ;  /* 0x0000000b04007986 */ /* 0x0007e2000c101904 */
[----:B------:R-:W-:-:S13]  /*1190*/  ISETP.NE.AND P0, PT, R10, RZ, PT ;  /* 0x000000ff0a00720c */ /* 0x000fda0003f05270 */
[----:B---3--:R-:W-:Y:S05]  /*11a0*/  @P0 BRA `(.L_x_22) ;  /* 0xfffffffc00e80947 */ /* 0x008fea000383ffff */
.L_x_21:
[----:B------:R-:W-:Y:S05]  /*11b0*/  BSYNC.RECONVERGENT B0 ;  /* 0x0000000000007941 */ /* 0x000fea0003800200 */
.L_x_10:
[----:B------:R-:W-:-:S13]  /*11c0*/  ISETP.GE.AND P0, PT, R13, R2, PT ;  /* 0x000000020d00720c */ /* 0x000fda0003f06270 */
[----:B------:R-:W-:Y:S05]  /*11d0*/  @P0 EXIT ;  /* 0x000000000000094d */ /* 0x000fea0003800000 */
[----:B------:R-:W-:-:S04]  /*11e0*/  I2FP.F32.U32 R0, UR6 ;  /* 0x0000000600007c45 */ /* 0x000fc80008201000 */
[----:B------:R-:W-:-:S04]  /*11f0*/  IADD3 R2, PT, PT, R0, 0x1800000, RZ ;  /* 0x0180000000027810 */ /* 0x000fc80007ffe0ff */
[----:B------:R-:W-:-:S04]  /*1200*/  LOP3.LUT R2, R2, 0x7f800000, RZ, 0xc0, !PT ;  /* 0x7f80000002027812 */ /* 0x000fc800078ec0ff */
[----:B------:R-:W-:-:S13]  /*1210*/  ISETP.GT.U32.AND P0, PT, R2, 0x1ffffff, PT ;  /* 0x01ffffff0200780c */ /* 0x000fda0003f04070 */
[----:B------:R-:W-:Y:S05]  /*1220*/  @P0 BRA `(.L_x_23) ;  /* 0x0000000000100947 */ /* 0x000fea0003800000 */
[----:B------:R-:W-:-:S07]  /*1230*/  MOV R2, 0x1250 ;  /* 0x0000125000027802 */ /* 0x000fce0000000f00 */
[----:B012---:R-:W-:Y:S05]  /*1240*/  CALL.REL.NOINC `($__internal_0_$__cuda_sm20_rcp_rn_f32_slowpath) ;  /* 0x0000001000a47944 */ /* 0x007fea0003c00000 */
[----:B------:R-:W-:Y:S01]  /*1250*/  IMAD.MOV.U32 R4, RZ, RZ, R0 ;  /* 0x000000ffff047224 */ /* 0x000fe200078e0000 */
[----:B------:R-:W-:Y:S06]  /*1260*/  BRA `(.L_x_24) ;  /* 0x0000000000107947 */ /* 0x000fec0003800000 */
.L_x_23:
[----:B------:R-:W3:Y:S02]  /*1270*/  MUFU.RCP R5, R0 ;  /* 0x0000000000057308 */ /* 0x000ee40000001000 */
[----:B---3--:R-:W-:-:S04]  /*1280*/  FFMA R2, R0, R5, -1 ;  /* 0xbf80000000027423 */ /* 0x008fc80000000005 */
[----:B------:R-:W-:-:S04]  /*1290*/  FADD.FTZ R2, -R2, -RZ ;  /* 0x800000ff02027221 */ /* 0x000fc80000010100 */
[----:B------:R-:W-:-:S07]  /*12a0*/  FFMA R4, R5, R2, R5 ;  /* 0x0000000205047223 */ /* 0x000fce0000000005 */
.L_x_24:
[----:B0-----:R-:W0:Y:S01]  /*12b0*/  LDC.64 R8, c[0x0][0x380] ;  /* 0x0000e000ff087b82 */ /* 0x001e220000000a00 */
[----:B------:R-:W-:Y:S01]  /*12c0*/  BSSY.RECONVERGENT B3, `(.L_x_25) ;  /* 0x000003f000037945 */ /* 0x000fe20003800200 */
[----:B------:R-:W-:-:S03]  /*12d0*/  HFMA2 R7, -RZ, RZ, 0, 0 ;  /* 0x00000000ff077431 */ /* 0x000fc600000001ff */
[----:B------:R-:W-:Y:S01]  /*12e0*/  BSSY.RELIABLE B0, `(.L_x_26) ;  /* 0x0000016000007945 */ /* 0x000fe20003800100 */
[----:B------:R-:W-:Y:S01]  /*12f0*/  FADD R5, -R4, 1 ;  /* 0x3f80000004057421 */ /* 0x000fe20000000100 */
[----:B------:R-:W-:Y:S01]  /*1300*/  IMAD.MOV.U32 R2, RZ, RZ, R6 ;  /* 0x000000ffff027224 */ /* 0x000fe200078e0006 */
[----:B-12---:R-:W-:-:S07]  /*1310*/  MOV R17, RZ ;  /* 0x000000ff00117202 */ /* 0x006fce0000000f00 */
.L_x_28:
[----:B------:R-:W-:-:S04]  /*1320*/  IMAD.U32 R0, RZ, RZ, UR8 ;  /* 0x00000008ff007e24 */ /* 0x000fc8000f8e00ff */
[----:B------:R-:W-:-:S05]  /*1330*/  IMAD R15, R2, R0, R3 ;  /* 0x00000000020f7224 */ /* 0x000fca00078e0203 */
[C---:B------:R-:W-:Y:S01]  /*1340*/  IADD3 R11, PT, PT, R15.reuse, R0, RZ ;  /* 0x000000000f0b7210 */ /* 0x040fe20007ffe0ff */
[----:B0-----:R-:W-:-:S04]  /*1350*/  IMAD.WIDE R14, R15, 0x4, R8 ;  /* 0x000000040f0e7825 */ /* 0x001fc800078e0208 */
[----:B------:R-:W-:Y:S02]  /*1360*/  IMAD.WIDE R10, R11, 0x4, R8 ;  /* 0x000000040b0a7825 */ /* 0x000fe400078e0208 */
[----:B------:R-:W2:Y:S04]  /*1370*/  LDG.E.CONSTANT R15, desc[UR4][R14.64] ;  /* 0x000000040e0f7981 */ /* 0x000ea8000c1e9900 */
[----:B------:R-:W2:Y:S02]  /*1380*/  LDG.E.CONSTANT R10, desc[UR4][R10.64] ;  /* 0x000000040a0a7981 */ /* 0x000ea4000c1e9900 */
[----:B--2---:R-:W-:-:S05]  /*1390*/  FADD R12, R10, -R15 ;  /* 0x8000000f0a0c7221 */ /* 0x004fca0000000000 */
[----:B------:R-:W-:-:S13]  /*13a0*/  FSETP.NE.AND P0, PT, |R12|, +INF , PT ;  /* 0x7f8000000c00780b */ /* 0x000fda0003f05200 */
[----:B------:R-:W-:Y:S05]  /*13b0*/  @!P0 BREAK.RELIABLE B0 ;  /* 0x0000000000008942 */ /* 0x000fea0003800100 */
[----:B------:R-:W-:Y:S05]  /*13c0*/  @!P0 BRA `(.L_x_27) ;  /* 0x00000000009c8947 */ /* 0x000fea0003800000 */
[----:B------:R-:W-:Y:S01]  /*13d0*/  VIADD R2, R2, 0x1 ;  /* 0x0000000102027836 */ /* 0x000fe20000000000 */
[CC--:B------:R-:W-:Y:S02]  /*13e0*/  FSETP.GT.AND P0, PT, R10.reuse, R15.reuse, PT ;  /* 0x0000000f0a00720b */ /* 0x0c0fe40003f04000 */
[----:B------:R-:W-:Y:S02]  /*13f0*/  FSETP.GEU.AND P1, PT, R10, R15, PT ;  /* 0x0000000f0a00720b */ /* 0x000fe40003f2e000 */
[----:B------:R-:W-:-:S09]  /*1400*/  ISETP.GE.AND P2, PT, R2, R13, PT ;  /* 0x0000000d0200720c */ /* 0x000fd20003f46270 */
[C---:B------:R-:W-:Y:S02]  /*1410*/  @P0 FADD R17, R12.reuse, R17 ;  /* 0x000000110c110221 */ /* 0x040fe40000000000 */
[----:B------:R-:W-:Y:S02]  /*1420*/  @!P1 FADD R7, -R12, R7 ;  /* 0x000000070c079221 */ /* 0x000fe40000000100 */
[----:B------:R-:W-:Y:S05]  /*1430*/  @!P2 BRA `(.L_x_28) ;  /* 0xfffffffc00b8a947 */ /* 0x000fea000383ffff */
[----:B------:R-:W-:Y:S05]  /*1440*/  BSYNC.RELIABLE B0 ;  /* 0x0000000000007941 */ /* 0x000fea0003800100 */
.L_x_26:
[-C--:B------:R-:W-:Y:S01]  /*1450*/  FMUL R22, R17, R4.reuse ;  /* 0x0000000411167220 */ /* 0x080fe20000400000 */
[----:B------:R-:W-:Y:S01]  /*1460*/  FMUL R8, R7, R4 ;  /* 0x0000000407087220 */ /* 0x000fe20000400000 */
[----:B------:R-:W-:Y:S01]  /*1470*/  BSSY.RECONVERGENT B4, `(.L_x_29) ;  /* 0x0000013000047945 */ /* 0x000fe20003800200 */
[----:B------:R-:W-:Y:S02]  /*1480*/  HFMA2 R2, -RZ, RZ, 3.140625, 0 ;  /* 0x42480000ff027431 */ /* 0x000fe400000001ff */
[----:B------:R-:W-:-:S05]  /*1490*/  FADD R11, R22, R8 ;  /* 0x00000008160b7221 */ /* 0x000fca0000000000 */
[----:B------:R-:W-:-:S13]  /*14a0*/  FSETP.NEU.AND P0, PT, R11, RZ, PT ;  /* 0x000000ff0b00720b */ /* 0x000fda0003f0d000 */
[----:B------:R-:W-:Y:S05]  /*14b0*/  @!P0 BRA `(.L_x_30) ;  /* 0x0000000000388947 */ /* 0x000fea0003800000 */
[----:B------:R-:W0:Y:S01]  /*14c0*/  MUFU.RCP R2, R11 ;  /* 0x0000000b00027308 */ /* 0x000e220000001000 */
[----:B------:R-:W-:Y:S01]  /*14d0*/  FMUL R0, R22, 100 ;  /* 0x42c8000016007820 */ /* 0x000fe20000400000 */
[----:B------:R-:W-:Y:S06]  /*14e0*/  BSSY.RECONVERGENT B5, `(.L_x_30) ;  /* 0x000000b000057945 */ /* 0x000fec0003800200 */
[----:B------:R-:W1:Y:S01]  /*14f0*/  FCHK P0, R0, R11 ;  /* 0x0000000b00007302 */ /* 0x000e620000000000 */
[----:B0-----:R-:W-:-:S04]  /*1500*/  FFMA R7, -R11, R2, 1 ;  /* 0x3f8000000b077423 */ /* 0x001fc80000000102 */
[----:B------:R-:W-:-:S04]  /*1510*/  FFMA R7, R2, R7, R2 ;  /* 0x0000000702077223 */ /* 0x000fc80000000002 */
[----:B------:R-:W-:-:S04]  /*1520*/  FFMA R2, R0, R7, RZ ;  /* 0x0000000700027223 */ /* 0x000fc800000000ff */
[----:B------:R-:W-:-:S04]  /*1530*/  FFMA R9, -R11, R2, R0 ;  /* 0x000000020b097223 */ /* 0x000fc80000000100 */
[----:B------:R-:W-:Y:S01]  /*1540*/  FFMA R2, R7, R9, R2 ;  /* 0x0000000907027223 */ /* 0x000fe20000000002 */
[----:B-1----:R-:W-:Y:S06]  /*1550*/  @!P0 BRA `(.L_x_31) ;  /* 0x00000000000c8947 */ /* 0x002fec0003800000 */
[----:B------:R-:W-:-:S07]  /*1560*/  MOV R2, 0x1580 ;  /* 0x0000158000027802 */ /* 0x000fce0000000f00 */
[----:B------:R-:W-:Y:S05]  /*1570*/  CALL.REL.NOINC `($__internal_1_$__cuda_sm3x_div_rn_noftz_f32_slowpath) ;  /* 0x0000001000ac7944 */ /* 0x000fea0003c00000 */
[----:B------:R-:W-:-:S07]  /*1580*/  IMAD.MOV.U32 R2, RZ, RZ, R0 ;  /* 0x000000ffff027224 */ /* 0x000fce00078e0000 */
.L_x_31:
[----:B------:R-:W-:Y:S05]  /*1590*/  BSYNC.RECONVERGENT B5 ;  /* 0x0000000000057941 */ /* 0x000fea0003800200 */
.L_x_30:
[----:B------:R-:W-:Y:S05]  /*15a0*/  BSYNC.RECONVERGENT B4 ;  /* 0x0000000000047941 */ /* 0x000fea0003800200 */
.L_x_29:
[----:B------:R-:W0:Y:S01]  /*15b0*/  LDCU UR7, c[0x0][0x390] ;  /* 0x00007200ff0777ac */ /* 0x000e220008000800 */
[----:B------:R-:W1:Y:S01]  /*15c0*/  LDC.64 R10, c[0x0][0x3a0] ;  /* 0x0000e800ff0a7b82 */ /* 0x000e620000000a00 */
[----:B------:R-:W-:-:S04]  /*15d0*/  FMNMX R2, R2, 100, PT ;  /* 0x42c8000002027809 */ /* 0x000fc80003800000 */
[----:B------:R-:W-:Y:S02]  /*15e0*/  FMNMX R9, RZ, R2, !PT ;  /* 0x00000002ff097209 */ /* 0x000fe40007800000 */
[----:B0-----:R-:W-:-:S05]  /*15f0*/  MOV R0, UR7 ;  /* 0x0000000700007c02 */ /* 0x001fca0008000f00 */
[----:B------:R-:W-:-:S04]  /*1600*/  IMAD R7, R13, R0, R3 ;  /* 0x000000000d077224 */ /* 0x000fc800078e0203 */
[----:B-1----:R-:W-:-:S05]  /*1610*/  IMAD.WIDE R10, R7, 0x4, R10 ;  /* 0x00000004070a7825 */ /* 0x002fca00078e020a */
[----:B------:R1:W-:Y:S01]  /*1620*/  STG.E desc[UR4][R10.64], R9 ;  /* 0x000000090a007986 */ /* 0x0003e2000c101904 */
[----:B------:R-:W-:Y:S05]  /*1630*/  BRA `(.L_x_32) ;  /* 0x00000000001c7947 */ /* 0x000fea0003800000 */
.L_x_27:
[----:B------:R-:W0:Y:S01]  /*1640*/  LDC.64 R8, c[0x0][0x3a0] ;  /* 0x0000e800ff087b82 */ /* 0x000e220000000a00 */
[----:B------:R-:W-:Y:S01]  /*1650*/  IMAD R7, R13, R0, R3 ;  /* 0x000000000d077224 */ /* 0x000fe200078e0203 */
[----:B------:R-:W-:Y:S01]  /*1660*/  MOV R22, 0x7fc00000 ;  /* 0x7fc0000000167802 */ /* 0x000fe20000000f00 */
[----:B------:R-:W-:Y:S02]  /*1670*/  IMAD.MOV.U32 R15, RZ, RZ, 0x7fc00000 ;  /* 0x7fc00000ff0f7424 */ /* 0x000fe400078e00ff */
[----:B0-----:R-:W-:-:S04]  /*1680*/  IMAD.WIDE R10, R7, 0x4, R8 ;  /* 0x00000004070a7825 */ /* 0x001fc800078e0208 */
[----:B------:R-:W-:Y:S01]  /*1690*/  IMAD.MOV.U32 R8, RZ, RZ, 0x7fc00000 ;  /* 0x7fc00000ff087424 */ /* 0x000fe200078e00ff */
[----:B------:R0:W-:Y:S06]  /*16a0*/  STG.E desc[UR4][R10.64], R15 ;  /* 0x0000000f0a007986 */ /* 0x0001ec000c101904 */
.L_x_32:
[----:B------:R-:W-:Y:S05]  /*16b0*/  BSYNC.RECONVERGENT B3 ;  /* 0x0000000000037941 */ /* 0x000fea0003800200 */
.L_x_25:
[----:B-1----:R-:W1:Y:S01]  /*16c0*/  LDC R9, c[0x0][0x394] ;  /* 0x0000e500ff097b82 */ /* 0x002e620000000800 */
[----:B------:R-:W-:-:S04]  /*16d0*/  IADD3 R2, PT, PT, R13, 0x1, RZ ;  /* 0x000000010d027810 */ /* 0x000fc80007ffe0ff */
[----:B-1----:R-:W-:-:S13]  /*16e0*/  ISETP.GE.AND P0, PT, R2, R9, PT ;  /* 0x000000090200720c */ /* 0x002fda0003f06270 */
[----:B------:R-:W-:Y:S05]  /*16f0*/  @P0 EXIT ;  /* 0x000000000000094d */ /* 0x000fea0003800000 */
[----:B------:R-:W1:Y:S01]  /*1700*/  LDCU UR7, c[0x0][0x398] ;  /* 0x00007300ff0777ac */ /* 0x000e620008000800 */
[----:B------:R-:W-:Y:S01]  /*1710*/  LOP3.LUT R6, RZ, R6, RZ, 0x33, !PT ;  /* 0x00000006ff067212 */ /* 0x000fe200078e33ff */
[----:B------:R-:W-:Y:S03]  /*1720*/  BSSY.RECONVERGENT B3, `(.L_x_33) ;  /* 0x0000038000037945 */ /* 0x000fe60003800200 */
[----:B-1----:R-:W-:Y:S01]  /*1730*/  IADD3 R6, PT, PT, R6, -UR7, R9 ;  /* 0x8000000706067c10 */ /* 0x002fe2000fffe009 */
[----:B------:R-:W-:-:S03]  /*1740*/  IMAD.MOV.U32 R9, RZ, RZ, R13 ;  /* 0x000000ffff097224 */ /* 0x000fc600078e000d */
[----:B------:R-:W-:-:S13]  /*1750*/  LOP3.LUT P0, R6, R6, 0x3, RZ, 0xc0, !PT ;  /* 0x0000000306067812 */ /* 0x000fda000780c0ff */
[----:B------:R-:W-:Y:S05]  /*1760*/  @!P0 BRA `(.L_x_34) ;  /* 0x0000000000cc8947 */ /* 0x000fea0003800000 */
[----:B0-----:R-:W0:Y:S01]  /*1770*/  LDC.64 R14, c[0x0][0x3a0] ;  /* 0x0000e800ff0e7b82 */ /* 0x001e220000000a00 */
[----:B------:R-:W-:Y:S01]  /*1780*/  IMAD R12, R2, R0, R3 ;  /* 0x00000000020c7224 */ /* 0x000fe200078e0203 */
[----:B------:R-:W-:-:S06]  /*1790*/  IADD3 R6, PT, PT, -R6, RZ, RZ ;  /* 0x000000ff06067210 */ /* 0x000fcc0007ffe1ff */
[----:B------:R-:W1:Y:S02]  /*17a0*/  LDC.64 R16, c[0x0][0x380] ;  /* 0x0000e000ff107b82 */ /* 0x000e640000000a00 */
.L_x_39:
[----:B-1----:R-:W-:-:S04]  /*17b0*/  IMAD.WIDE R18, R12, 0x4, R16 ;  /* 0x000000040c127825 */ /* 0x002fc800078e0210 */
[----:B------:R-:W-:Y:S02]  /*17c0*/  IMAD.WIDE R10, R7, 0x4, R16 ;  /* 0x00000004070a7825 */ /* 0x000fe400078e0210 */
[----:B------:R-:W2:Y:S04]  /*17d0*/  LDG.E.CONSTANT R18, desc[UR4][R18.64] ;  /* 0x0000000412127981 */ /* 0x000ea8000c1e9900 */
[----:B------:R-:W2:Y:S01]  /*17e0*/  LDG.E.CONSTANT R11, desc[UR4][R10.64] ;  /* 0x000000040a0b7981 */ /* 0x000ea2000c1e9900 */
[----:B------:R-:W-:Y:S01]  /*17f0*/  BSSY.RECONVERGENT B4, `(.L_x_35) ;  /* 0x000001e000047945 */ /* 0x000fe20003800200 */
[C---:B--2---:R-:W-:Y:S01]  /*1800*/  FADD R0, R18.reuse, -R11 ;  /* 0x8000000b12007221 */ /* 0x044fe20000000000 */
[----:B------:R-:W-:-:S04]  /*1810*/  FSETP.GEU.AND P0, PT, R18, R11, PT ;  /* 0x0000000b1200720b */ /* 0x000fc80003f0e000 */
[----:B------:R-:W-:Y:S02]  /*1820*/  FMNMX R9, RZ, R0, !PT ;  /* 0x00000000ff097209 */ /* 0x000fe40007800000 */
[----:B------:R-:W-:-:S03]  /*1830*/  FSEL R21, -R0, RZ, !P0 ;  /* 0x000000ff00157208 */ /* 0x000fc60004000100 */
[-C--:B------:R-:W-:Y:S01]  /*1840*/  FMUL R0, R9, R4.reuse ;  /* 0x0000000409007220 */ /* 0x080fe20000400000 */
[----:B------:R-:W-:Y:S02]  /*1850*/  IMAD.MOV.U32 R9, RZ, RZ, R2 ;  /* 0x000000ffff097224 */ /* 0x000fe400078e0002 */
[----:B------:R-:W-:Y:S01]  /*1860*/  FMUL R21, R21, R4 ;  /* 0x0000000415157220 */ /* 0x000fe20000400000 */
[C---:B------:R-:W-:Y:S01]  /*1870*/  FFMA R22, R5.reuse, R22, R0 ;  /* 0x0000001605167223 */ /* 0x040fe20000000000 */
[----:B------:R-:W-:Y:S02]  /*1880*/  HFMA2 R0, -RZ, RZ, 3.140625, 0 ;  /* 0x42480000ff007431 */ /* 0x000fe400000001ff */
[----:B------:R-:W-:-:S04]  /*1890*/  FFMA R8, R5, R8, R21 ;  /* 0x0000000805087223 */ /* 0x000fc80000000015 */
[----:B------:R-:W-:-:S05]  /*18a0*/  FADD R21, R22, R8 ;  /* 0x0000000816157221 */ /* 0x000fca0000000000 */
[----:B------:R-:W-:-:S13]  /*18b0*/  FSETP.NEU.AND P0, PT, R21, RZ, PT ;  /* 0x000000ff1500720b */ /* 0x000fda0003f0d000 */
[----:B------:R-:W-:Y:S05]  /*18c0*/  @!P0 BRA `(.L_x_36) ;  /* 0x0000000000408947 */ /* 0x000fea0003800000 */
[----:B------:R-:W1:Y:S01]  /*18d0*/  MUFU.RCP R2, R21 ;  /* 0x0000001500027308 */ /* 0x000e620000001000 */
[----:B------:R-:W-:Y:S01]  /*18e0*/  FMUL R0, R22, 100 ;  /* 0x42c8000016007820 */ /* 0x000fe20000400000 */
[----:B------:R-:W-:Y:S06]  /*18f0*/  BSSY.RECONVERGENT B5, `(.L_x_37) ;  /* 0x000000c000057945 */ /* 0x000fec0003800200 */
[----:B------:R-:W2:Y:S01]  /*1900*/  FCHK P0, R0, R21 ;  /* 0x0000001500007302 */ /* 0x000ea20000000000 */
[----:B-1----:R-:W-:-:S04]  /*1910*/  FFMA R11, -R21, R2, 1 ;  /* 0x3f800000150b7423 */ /* 0x002fc80000000102 */
[----:B------:R-:W-:-:S04]  /*1920*/  FFMA R11, R2, R11, R2 ;  /* 0x0000000b020b7223 */ /* 0x000fc80000000002 */
[----:B------:R-:W-:-:S04]  /*1930*/  FFMA R2, R0, R11, RZ ;  /* 0x0000000b00027223 */ /* 0x000fc800000000ff */
[----:B------:R-:W-:-:S04]  /*1940*/  FFMA R10, -R21, R2, R0 ;  /* 0x00000002150a7223 */ /* 0x000fc80000000100 */
[----:B------:R-:W-:Y:S01]  /*1950*/  FFMA R2, R11, R10, R2 ;  /* 0x0000000a0b027223 */ /* 0x000fe20000000002 */
[----:B--2---:R-:W-:Y:S06]  /*1960*/  @!P0 BRA `(.L_x_38) ;  /* 0x0000000000108947 */ /* 0x004fec0003800000 */
[----:B------:R-:W-:Y:S01]  /*1970*/  IMAD.MOV.U32 R11, RZ, RZ, R21 ;  /* 0x000000ffff0b7224 */ /* 0x000fe200078e0015 */
[----:B------:R-:W-:-:S07]  /*1980*/  MOV R2, 0x19a0 ;  /* 0x000019a000027802 */ /* 0x000fce0000000f00 */
[----:B0-----:R-:W-:Y:S05]  /*1990*/  CALL.REL.NOINC `($__internal_1_$__cuda_sm3x_div_rn_noftz_f32_slowpath) ;  /* 0x0000000c00a47944 */ /* 0x001fea0003c00000 */
[----:B------:R-:W-:-:S07]  /*19a0*/  MOV R2, R0 ;  /* 0x0000000000027202 */ /* 0x000fce0000000f00 */
.L_x_38:
[----:B------:R-:W-:Y:S05]  /*19b0*/  BSYNC.RECONVERGENT B5 ;  /* 0x0000000000057941 */ /* 0x000fea0003800200 */
.L_x_37:
[----:B------:R-:W-:-:S07]  /*19c0*/  IMAD.MOV.U32 R0, RZ, RZ, R2 ;  /* 0x000000ffff007224 */ /* 0x000fce00078e0002 */
.L_x_36:
[----:B------:R-:W-:Y:S05]  /*19d0*/  BSYNC.RECONVERGENT B4 ;  /* 0x0000000000047941 */ /* 0x000fea0003800200 */
.L_x_35:
[----:B------:R-:W-:Y:S01]  /*19e0*/  FMNMX R0, R0, 100, PT ;  /* 0x42c8000000007809 */ /* 0x000fe20003800000 */
[----:B0-----:R-:W-:Y:S01]  /*19f0*/  IMAD.WIDE R10, R12, 0x4, R14 ;  /* 0x000000040c0a7825 */ /* 0x001fe200078e020e */
[----:B------:R-:W0:Y:S01]  /*1a00*/  LDCU UR7, c[0x0][0x390] ;  /* 0x00007200ff0777ac */ /* 0x000e220008000800 */
[----:B------:R-:W-:Y:S02]  /*1a10*/  IADD3 R6, PT, PT, R6, 0x1, RZ ;  /* 0x0000000106067810 */ /* 0x000fe40007ffe0ff */
[----:B------:R-:W-:Y:S01]  /*1a20*/  FMNMX R19, RZ, R0, !PT ;  /* 0x00000000ff137209 */ /* 0x000fe20007800000 */
[----:B------:R-:W-:Y:S01]  /*1a30*/  VIADD R2, R9, 0x1 ;  /* 0x0000000109027836 */ /* 0x000fe20000000000 */
[----:B------:R-:W-:-:S03]  /*1a40*/  ISETP.NE.AND P0, PT, R6, RZ, PT ;  /* 0x000000ff0600720c */ /* 0x000fc60003f05270 */
[----:B------:R2:W-:Y:S01]  /*1a50*/  STG.E desc[UR4][R10.64], R19 ;  /* 0x000000130a007986 */ /* 0x0005e2000c101904 */
[----:B0-----:R-:W-:-:S04]  /*1a60*/  MOV R0, UR7 ;  /* 0x0000000700007c02 */ /* 0x001fc80008000f00 */
[-C--:B------:R-:W-:Y:S02]  /*1a70*/  IADD3 R12, PT, PT, R12, R0.reuse, RZ ;  /* 0x000000000c0c7210 */ /* 0x080fe40007ffe0ff */
[----:B------:R-:W-:-:S03]  /*1a80*/  IADD3 R7, PT, PT, R7, R0, RZ ;  /* 0x0000000007077210 */ /* 0x000fc60007ffe0ff */
[----:B--2---:R-:W-:Y:S05]  /*1a90*/  @P0 BRA `(.L_x_39) ;  /* 0xfffffffc00440947 */ /* 0x004fea000383ffff */
.L_x_34:
[----:B------:R-:W-:Y:S05]  /*1aa0*/  BSYNC.RECONVERGENT B3 ;  /* 0x0000000000037941 */ /* 0x000fea0003800200 */
.L_x_33:
[----:B------:R-:W1:Y:S02]  /*1ab0*/  LDC R6, c[0x0][0x394] ;  /* 0x0000e500ff067b82 */ /* 0x000e640000000800 */
[----:B-1----:R-:W-:-:S04]  /*1ac0*/  IADD3 R6, PT, PT, -R13, -0x2, R6 ;  /* 0xfffffffe0d067810 */ /* 0x002fc80007ffe106 */
[----:B------:R-:W-:-:S13]  /*1ad0*/  ISETP.GE.U32.AND P0, PT, R6, 0x3, PT ;  /* 0x000000030600780c */ /* 0x000fda0003f06070 */
[----:B------:R-:W-:Y:S05]  /*1ae0*/  @!P0 EXIT ;  /* 0x000000000000894d */ /* 0x000fea0003800000 */
[----:B------:R-:W1:Y:S01]  /*1af0*/  LDC R6, c[0x0][0x390] ;  /* 0x0000e400ff067b82 */ /* 0x000e620000000800 */
[C---:B------:R-:W-:Y:S02]  /*1b00*/  IMAD R7, R2.reuse, R0, R3 ;  /* 0x0000000002077224 */ /* 0x040fe400078e0203 */
[----:B------:R-:W-:-:S05]  /*1b10*/  VIADD R20, R2, 0x3 ;  /* 0x0000000302147836 */ /* 0x000fca0000000000 */
[----:B------:R-:W2:Y:S08]  /*1b20*/  LDC.64 R18, c[0x0][0x3a0] ;  /* 0x0000e800ff127b82 */ /* 0x000eb00000000a00 */
[----:B------:R-:W3:Y:S08]  /*1b30*/  LDC.64 R16, c[0x0][0x380] ;  /* 0x0000e000ff107b82 */ /* 0x000ef00000000a00 */
[----:B0-----:R-:W0:Y:S02]  /*1b40*/  LDC.64 R14, c[0x0][0x390] ;  /* 0x0000e400ff0e7b82 */ /* 0x001e240000000a00 */
.L_x_56:
[----:B------:R-:W4:Y:S01]  /*1b50*/  LDCU UR7, c[0x0][0x390] ;  /* 0x00007200ff0777ac */ /* 0x000f220008000800 */
[----:B---3--:R-:W-:-:S04]  /*1b60*/  IMAD.WIDE R12, R7, 0x4, R16 ;  /* 0x00000004070c7825 */ /* 0x008fc800078e0210 */
[----:B----4-:R-:W-:Y:S02]  /*1b70*/  IMAD R11, R9, UR7, R3 ;  /* 0x00000007090b7c24 */ /* 0x010fe4000f8e0203 */
[----:B------:R-:W3:Y:S02]  /*1b80*/  LDG.E.CONSTANT R9, desc[UR4][R12.64] ;  /* 0x000000040c097981 */ /* 0x000ee4000c1e9900 */
[----:B------:R-:W-:-:S06]  /*1b90*/  IMAD.WIDE R10, R11, 0x4, R16 ;  /* 0x000000040b0a7825 */ /* 0x000fcc00078e0210 */
[----:B------:R-:W3:Y:S01]  /*1ba0*/  LDG.E.CONSTANT R10, desc[UR4][R10.64] ;  /* 0x000000040a0a7981 */ /* 0x000ee2000c1e9900 */
[----:B------:R-:W-:Y:S01]  /*1bb0*/  BSSY.RECONVERGENT B3, `(.L_x_40) ;  /* 0x000001d000037945 */ /* 0x000fe20003800200 */
[C---:B---3--:R-:W-:Y:S01]  /*1bc0*/  FADD R0, R9.reuse, -R10 ;  /* 0x8000000a09007221 */ /* 0x048fe20000000000 */
[----:B------:R-:W-:-:S04]  /*1bd0*/  FSETP.GEU.AND P0, PT, R9, R10, PT ;  /* 0x0000000a0900720b */ /* 0x000fc80003f0e000 */
[----:B------:R-:W-:Y:S02]  /*1be0*/  FMNMX R21, RZ, R0, !PT ;  /* 0x00000000ff157209 */ /* 0x000fe40007800000 */
[----:B------:R-:W-:-:S03]  /*1bf0*/  FSEL R23, -R0, RZ, !P0 ;  /* 0x000000ff00177208 */ /* 0x000fc60004000100 */
[-C--:B------:R-:W-:Y:S02]  /*1c00*/  FMUL R0, R21, R4.reuse ;  /* 0x0000000415007220 */ /* 0x080fe40000400000 */
[----:B------:R-:W-:Y:S02]  /*1c10*/  FMUL R23, R23, R4 ;  /* 0x0000000417177220 */ /* 0x000fe40000400000 */
[C---:B------:R-:W-:Y:S02]  /*1c20*/  FFMA R22, R5.reuse, R22, R0 ;  /* 0x0000001605167223 */ /* 0x040fe40000000000 */
[----:B------:R-:W-:-:S04]  /*1c30*/  FFMA R8, R5, R8, R23 ;  /* 0x0000000805087223 */ /* 0x000fc80000000017 */
[----:B------:R-:W-:-:S05]  /*1c40*/  FADD R21, R22, R8 ;  /* 0x0000000816157221 */ /* 0x000fca0000000000 */
[----:B------:R-:W-:Y:S01]  /*1c50*/  FSETP.NEU.AND P0, PT, R21, RZ, PT ;  /* 0x000000ff1500720b */ /* 0x000fe20003f0d000 */
[----:B------:R-:W-:-:S12]  /*1c60*/  HFMA2 R0, -RZ, RZ, 3.140625, 0 ;  /* 0x42480000ff007431 */ /* 0x000fd800000001ff */
[----:B------:R-:W-:Y:S05]  /*1c70*/  @!P0 BRA `(.L_x_41) ;  /* 0x0000000000408947 */ /* 0x000fea0003800000 */
[----:B------:R-:W3:Y:S01]  /*1c80*/  MUFU.RCP R2, R21 ;  /* 0x0000001500027308 */ /* 0x000ee20000001000 */
[----:B------:R-:W-:Y:S01]  /*1c90*/  FMUL R0, R22, 100 ;  /* 0x42c8000016007820 */ /* 0x000fe20000400000 */
[----:B------:R-:W-:Y:S06]  /*1ca0*/  BSSY.RECONVERGENT B4, `(.L_x_42) ;  /* 0x000000c000047945 */ /* 0x000fec0003800200 */
[----:B------:R-:W4:Y:S01]  /*1cb0*/  FCHK P0, R0, R21 ;  /* 0x0000001500007302 */ /* 0x000f220000000000 */
[----:B---3--:R-:W-:-:S04]  /*1cc0*/  FFMA R11, -R21, R2, 1 ;  /* 0x3f800000150b7423 */ /* 0x008fc80000000102 */
[----:B------:R-:W-:-:S04]  /*1cd0*/  FFMA R11, R2, R11, R2 ;  /* 0x0000000b020b7223 */ /* 0x000fc80000000002 */
[----:B------:R-:W-:-:S04]  /*1ce0*/  FFMA R2, R0, R11, RZ ;  /* 0x0000000b00027223 */ /* 0x000fc800000000ff */
[----:B------:R-:W-:-:S04]  /*1cf0*/  FFMA R10, -R21, R2, R0 ;  /* 0x00000002150a7223 */ /* 0x000fc80000000100 */
[----:B------:R-:W-:Y:S01]  /*1d00*/  FFMA R2, R11, R10, R2 ;  /* 0x0000000a0b027223 */ /* 0x000fe20000000002 */
[----:B----4-:R-:W-:Y:S06]  /*1d10*/  @!P0 BRA `(.L_x_43) ;  /* 0x0000000000108947 */ /* 0x010fec0003800000 */
[----:B------:R-:W-:Y:S02]  /*1d20*/  MOV R11, R21 ;  /* 0x00000015000b7202 */ /* 0x000fe40000000f00 */
[----:B------:R-:W-:-:S07]  /*1d30*/  MOV R2, 0x1d50 ;  /* 0x00001d5000027802 */ /* 0x000fce0000000f00 */
[----:B012---:R-:W-:Y:S05]  /*1d40*/  CALL.REL.NOINC `($__internal_1_$__cuda_sm3x_div_rn_noftz_f32_slowpath) ;  /* 0x0000000800b87944 */ /* 0x007fea0003c00000 */
[----:B------:R-:W-:-:S07]  /*1d50*/  IMAD.MOV.U32 R2, RZ, RZ, R0 ;  /* 0x000000ffff027224 */ /* 0x000fce00078e0000 */
.L_x_43:
[----:B------:R-:W-:Y:S05]  /*1d60*/  BSYNC.RECONVERGENT B4 ;  /* 0x0000000000047941 */ /* 0x000fea0003800200 */
.L_x_42:
[----:B------:R-:W-:-:S07]  /*1d70*/  MOV R0, R2 ;  /* 0x0000000200007202 */ /* 0x000fce0000000f00 */
.L_x_41:
[----:B------:R-:W-:Y:S05]  /*1d80*/  BSYNC.RECONVERGENT B3 ;  /* 0x0000000000037941 */ /* 0x000fea0003800200 */
.L_x_40:
[----:B-1----:R-:W-:-:S05]  /*1d90*/  IMAD.WIDE R12, R6, 0x4, R12 ;  /* 0x00000004060c7825 */ /* 0x002fca00078e020c */
[----:B------:R-:W3:Y:S01]  /*1da0*/  LDG.E.CONSTANT R21, desc[UR4][R12.64] ;  /* 0x000000040c157981 */ /* 0x000ee2000c1e9900 */
[----:B------:R-:W-:Y:S01]  /*1db0*/  FMNMX R0, R0, 100, PT ;  /* 0x42c8000000007809 */ /* 0x000fe20003800000 */
[----:B--2---:R-:W-:Y:S01]  /*1dc0*/  IMAD.WIDE R28, R7, 0x4, R18 ;  /* 0x00000004071c7825 */ /* 0x004fe200078e0212 */
[----:B------:R-:W-:Y:S03]  /*1dd0*/  BSSY.RECONVERGENT B3, `(.L_x_44) ;  /* 0x000001e000037945 */ /* 0x000fe60003800200 */
[----:B---3--:R-:W-:Y:S01]  /*1de0*/  FADD R2, -R9, R21 ;  /* 0x0000001509027221 */ /* 0x008fe20000000100 */
[----:B------:R-:W-:Y:S02]  /*1df0*/  FSETP.GEU.AND P0, PT, R21, R9, PT ;  /* 0x000000091500720b */ /* 0x000fe40003f0e000 */
[----:B------:R-:W-:Y:S02]  /*1e00*/  FMNMX R9, RZ, R0, !PT ;  /* 0x00000000ff097209 */ /* 0x000fe40007800000 */
[----:B------:R-:W-:-:S02]  /*1e10*/  FMNMX R11, RZ, R2, !PT ;  /* 0x00000002ff0b7209 */ /* 0x000fc40007800000 */
[----:B------:R-:W-:Y:S01]  /*1e20*/  FSEL R23, -R2, RZ, !P0 ;  /* 0x000000ff02177208 */ /* 0x000fe20004000100 */
[----:B------:R1:W-:Y:S02]  /*1e30*/  STG.E desc[UR4][R28.64], R9 ;  /* 0x000000091c007986 */ /* 0x0003e4000c101904 */
[-C--:B------:R-:W-:Y:S02]  /*1e40*/  FMUL R0, R11, R4.reuse ;  /* 0x000000040b007220 */ /* 0x080fe40000400000 */
[----:B------:R-:W-:Y:S02]  /*1e50*/  FMUL R23, R23, R4 ;  /* 0x0000000417177220 */ /* 0x000fe40000400000 */
[C---:B------:R-:W-:Y:S01]  /*1e60*/  FFMA R22, R5.reuse, R22, R0 ;  /* 0x0000001605167223 */ /* 0x040fe20000000000 */
[----:B------:R-:W-:Y:S02]  /*1e70*/  HFMA2 R0, -RZ, RZ, 3.140625, 0 ;  /* 0x42480000ff007431 */ /* 0x000fe400000001ff */
[----:B------:R-:W-:-:S04]  /*1e80*/  FFMA R8, R5, R8, R23 ;  /* 0x0000000805087223 */ /* 0x000fc80000000017 */
[----:B------:R-:W-:-:S05]  /*1e90*/  FADD R11, R22, R8 ;  /* 0x00000008160b7221 */ /* 0x000fca0000000000 */
[----:B------:R-:W-:-:S13]  /*1ea0*/  FSETP.NEU.AND P0, PT, R11, RZ, PT ;  /* 0x000000ff0b00720b */ /* 0x000fda0003f0d000 */
[----:B-1----:R-:W-:Y:S05]  /*1eb0*/  @!P0 BRA `(.L_x_45) ;  /* 0x00000000003c8947 */ /* 0x002fea0003800000 */
        /* <DEDUP_REMOVED lines=10> */
[----:B------:R-:W-:-:S07]  /*1f60*/  MOV R2, 0x1f80 ;  /* 0x00001f8000027802 */ /* 0x000fce0000000f00 */
[----:B0-----:R-:W-:Y:S05]  /*1f70*/  CALL.REL.NOINC `($__internal_1_$__cuda_sm3x_div_rn_noftz_f32_slowpath) ;  /* 0x00000008002c7944 */ /* 0x001fea0003c00000 */
[----:B------:R-:W-:-:S07]  /*1f80*/  IMAD.MOV.U32 R2, RZ, RZ, R0 ;  /* 0x000000ffff027224 */ /* 0x000fce00078e0000 */
.L_x_47:
[----:B------:R-:W-:Y:S05]  /*1f90*/  BSYNC.RECONVERGENT B4 ;  /* 0x0000000000047941 */ /* 0x000fea0003800200 */
.L_x_46:
[----:B------:R-:W-:-:S07]  /*1fa0*/  MOV R0, R2 ;  /* 0x0000000200007202 */ /* 0x000fce0000000f00 */
.L_x_45:
[----:B------:R-:W-:Y:S05]  /*1fb0*/  BSYNC.RECONVERGENT B3 ;  /* 0x0000000000037941 */ /* 0x000fea0003800200 */
.L_x_44:
[----:B------:R-:W-:-:S05]  /*1fc0*/  IMAD.WIDE R12, R6, 0x4, R12 ;  /* 0x00000004060c7825 */ /* 0x000fca00078e020c */
[----:B------:R-:W2:Y:S01]  /*1fd0*/  LDG.E.CONSTANT R9, desc[UR4][R12.64] ;  /* 0x000000040c097981 */ /* 0x000ea2000c1e9900 */
[----:B------:R-:W-:Y:S01]  /*1fe0*/  FMNMX R0, R0, 100, PT ;  /* 0x42c8000000007809 */ /* 0x000fe20003800000 */
[----:B------:R-:W-:Y:S01]  /*1ff0*/  IMAD.WIDE R28, R6, 0x4, R28 ;  /* 0x00000004061c7825 */ /* 0x000fe200078e021c */
[----:B------:R-:W-:Y:S03]  /*2000*/  BSSY.RECONVERGENT B3, `(.L_x_48) ;  /* 0x000001e000037945 */ /* 0x000fe60003800200 */
[----:B--2---:R-:W-:Y:S01]  /*2010*/  FADD R2, -R21, R9 ;  /* 0x0000000915027221 */ /* 0x004fe20000000100 */
        /* <DEDUP_REMOVED lines=26> */
.L_x_51:
[----:B------:R-:W-:Y:S05]  /*21c0*/  BSYNC.RECONVERGENT B4 ;  /* 0x0000000000047941 */ /* 0x000fea0003800200 */
.L_x_50:
[----:B------:R-:W-:-:S07]  /*21d0*/  MOV R0, R2 ;  /* 0x0000000200007202 */ /* 0x000fce0000000f00 */
.L_x_49:
[----:B------:R-:W-:Y:S05]  /*21e0*/  BSYNC.RECONVERGENT B3 ;  /* 0x0000000000037941 */ /* 0x000fea0003800200 */
.L_x_48:
[----:B------:R-:W-:-:S06]  /*21f0*/  IMAD.WIDE R12, R6, 0x4, R12 ;  /* 0x00000004060c7825 */ /* 0x000fcc00078e020c */
        /* <DEDUP_REMOVED lines=31> */
.L_x_55:
[----:B------:R-:W-:Y:S05]  /*23f0*/  BSYNC.RECONVERGENT B4 ;  /* 0x0000000000047941 */ /* 0x000fea0003800200 */
.L_x_54:
[----:B------:R-:W-:-:S07]  /*2400*/  MOV R0, R2 ;  /* 0x0000000200007202 */ /* 0x000fce0000000f00 */
.L_x_53:
[----:B------:R-:W-:Y:S05]  /*2410*/  BSYNC.RECONVERGENT B3 ;  /* 0x0000000000037941 */ /* 0x000fea0003800200 */
.L_x_52:
[----:B------:R-:W-:Y:S01]  /*2420*/  FMNMX R0, R0, 100, PT ;  /* 0x42c8000000007809 */ /* 0x000fe20003800000 */
[----:B0-----:R-:W-:Y:S01]  /*2430*/  IMAD.WIDE R28, R14, 0x4, R28 ;  /* 0x000000040e1c7825 */ /* 0x001fe200078e021c */
[----:B------:R-:W-:Y:S02]  /*2440*/  MOV R9, R20 ;  /* 0x0000001400097202 */ /* 0x000fe40000000f00 */
[----:B------:R-:W-:Y:S02]  /*2450*/  FMNMX R11, RZ, R0, !PT ;  /* 0x00000000ff0b7209 */ /* 0x000fe40007800000 */
[----:B------:R-:W-:Y:S02]  /*2460*/  IADD3 R0, PT, PT, R20, 0x1, RZ ;  /* 0x0000000114007810 */ /* 0x000fe40007ffe0ff */
[----:B------:R-:W-:Y:S01]  /*2470*/  LEA R7, R14, R7, 0x2 ;  /* 0x000000070e077211 */ /* 0x000fe200078e10ff */
[----:B------:R4:W-:Y:S01]  /*2480*/  STG.E desc[UR4][R28.64], R11 ;  /* 0x0000000b1c007986 */ /* 0x0009e2000c101904 */
[----:B------:R-:W-:Y:S01]  /*2490*/  ISETP.GE.AND P0, PT, R0, R15, PT ;  /* 0x0000000f0000720c */ /* 0x000fe20003f06270 */
[----:B------:R-:W-:-:S04]  /*24a0*/  VIADD R0, R20, 0x4 ;  /* 0x0000000414007836 */ /* 0x000fc80000000000 */
[----:B------:R-:W-:-:S08]  /*24b0*/  IMAD.MOV.U32 R20, RZ, RZ, R0 ;  /* 0x000000ffff147224 */ /* 0x000fd000078e0000 */
[----:B----4-:R-:W-:Y:S05]  /*24c0*/  @!P0 BRA `(.L_x_56) ;  /* 0xfffffff400a08947 */ /* 0x010fea000383ffff */
[----:B------:R-:W-:Y:S05]  /*24d0*/  EXIT ;  /* 0x000000000000794d */ /* 0x000fea0003800000 */
        .weak           $__internal_0_$__cuda_sm20_rcp_rn_f32_slowpath
        .type           $__internal_0_$__cuda_sm20_rcp_rn_f32_slowpath,@function
        .size           $__internal_0_$__cuda_sm20_rcp_rn_f32_slowpath,($__internal_1_$__cuda_sm3x_div_rn_noftz_f32_slowpath - $__internal_0_$__cuda_sm20_rcp_rn_f32_slowpath)
$__internal_0_$__cuda_sm20_rcp_rn_f32_slowpath:
[----:B------:R-:W-:-:S04]  /*24e0*/  SHF.L.U32 R4, R0, 0x1, RZ ;  /* 0x0000000100047819 */ /* 0x000fc800000006ff */
[----:B------:R-:W-:-:S04]  /*24f0*/  SHF.R.U32.HI R4, RZ, 0x18, R4 ;  /* 0x00000018ff047819 */ /* 0x000fc80000011604 */
[----:B------:R-:W-:-:S13]  /*2500*/  ISETP.NE.U32.AND P0, PT, R4, RZ, PT ;  /* 0x000000ff0400720c */ /* 0x000fda0003f05070 */
[----:B------:R-:W-:Y:S05]  /*2510*/  @P0 BRA `(.L_x_57) ;  /* 0x00000000002c0947 */ /* 0x000fea0003800000 */
[----:B------:R-:W-:-:S04]  /*2520*/  SHF.L.U32 R4, R0, 0x1, RZ ;  /* 0x0000000100047819 */ /* 0x000fc800000006ff */
[----:B------:R-:W-:-:S13]  /*2530*/  ISETP.NE.AND P0, PT, R4, RZ, PT ;  /* 0x000000ff0400720c */ /* 0x000fda0003f05270 */
[----:B------:R2:W3:Y:S01]  /*2540*/  @!P0 MUFU.RCP R4, R0 ;  /* 0x0000000000048308 */ /* 0x0004e20000001000 */
[----:B------:R-:W-:Y:S05]  /*2550*/  @!P0 BRA `(.L_x_58) ;  /* 0x0000000000a48947 */ /* 0x000fea0003800000 */
[----:B------:R-:W-:-:S04]  /*2560*/  FFMA R5, R0, 1.84467440737095516160e+19, RZ ;  /* 0x5f80000000057823 */ /* 0x000fc800000000ff */
[----:B--2---:R-:W3:Y:S02]  /*2570*/  MUFU.RCP R0, R5 ;  /* 0x0000000500007308 */ /* 0x004ee40000001000 */
[----:B---3--:R-:W-:-:S04]  /*2580*/  FFMA R4, R5, R0, -1 ;  /* 0xbf80000005047423 */ /* 0x008fc80000000000 */
[----:B------:R-:W-:-:S04]  /*2590*/  FADD.FTZ R7, -R4, -RZ ;  /* 0x800000ff04077221 */ /* 0x000fc80000010100 */
[----:B------:R-:W-:-:S04]  /*25a0*/  FFMA R0, R0, R7, R0 ;  /* 0x0000000700007223 */ /* 0x000fc80000000000 */
[----:B------:R-:W-:Y:S01]  /*25b0*/  FFMA R4, R0, 1.84467440737095516160e+19, RZ ;  /* 0x5f80000000047823 */ /* 0x000fe200000000ff */
[----:B------:R-:W-:Y:S06]  /*25c0*/  BRA `(.L_x_58) ;  /* 0x0000000000887947 */ /* 0x000fec0003800000 */
.L_x_57:
[----:B------:R-:W-:-:S05]  /*25d0*/  VIADD R5, R4, 0xffffff03 ;  /* 0xffffff0304057836 */ /* 0x000fca0000000000 */
[----:B------:R-:W-:-:S13]  /*25e0*/  ISETP.GT.U32.AND P0, PT, R5, 0x1, PT ;  /* 0x000000010500780c */ /* 0x000fda0003f04070 */
[----:B------:R-:W-:Y:S05]  /*25f0*/  @P0 BRA `(.L_x_59) ;  /* 0x0000000000780947 */ /* 0x000fea0003800000 */
[----:B------:R-:W-:Y:S01]  /*2600*/  LOP3.LUT R7, R0, 0x7fffff, RZ, 0xc0, !PT ;  /* 0x007fffff00077812 */ /* 0x000fe200078ec0ff */
[----:B------:R-:W-:-:S03]  /*2610*/  HFMA2 R12, -RZ, RZ, 0, 1.78813934326171875e-07 ;  /* 0x00000003ff0c7431 */ /* 0x000fc600000001ff */
[----:B------:R-:W-:-:S04]  /*2620*/  LOP3.LUT R7, R7, 0x3f800000, RZ, 0xfc, !PT ;  /* 0x3f80000007077812 */ /* 0x000fc800078efcff */
[----:B------:R-:W0:Y:S01]  /*2630*/  MUFU.RCP R8, R7 ;  /* 0x0000000700087308 */ /* 0x000e220000001000 */
[----:B------:R-:W-:Y:S01]  /*2640*/  SHF.L.U32 R11, R12, R5, RZ ;  /* 0x000000050c0b7219 */ /* 0x000fe200000006ff */
[----:B0-----:R-:W-:-:S04]  /*2650*/  FFMA R9, R7, R8, -1 ;  /* 0xbf80000007097423 */ /* 0x001fc80000000008 */
[----:B------:R-:W-:-:S04]  /*2660*/  FADD.FTZ R9, -R9, -RZ ;  /* 0x800000ff09097221 */ /* 0x000fc80000010100 */
[CCC-:B------:R-:W-:Y:S01]  /*2670*/  FFMA.RM R10, R8.reuse, R9.reuse, R8.reuse ;  /* 0x00000009080a7223 */ /* 0x1c0fe20000004008 */
[----:B------:R-:W-:-:S04]  /*2680*/  FFMA.RP R9, R8, R9, R8 ;  /* 0x0000000908097223 */ /* 0x000fc80000008008 */
[C---:B------:R-:W-:Y:S02]  /*2690*/  LOP3.LUT R8, R10.reuse, 0x7fffff, RZ, 0xc0, !PT ;  /* 0x007fffff0a087812 */ /* 0x040fe400078ec0ff */
[----:B------:R-:W-:Y:S02]  /*26a0*/  FSETP.NEU.FTZ.AND P0, PT, R10, R9, PT ;  /* 0x000000090a00720b */ /* 0x000fe40003f1d000 */
[----:B------:R-:W-:Y:S02]  /*26b0*/  LOP3.LUT R8, R8, 0x800000, RZ, 0xfc, !PT ;  /* 0x0080000008087812 */ /* 0x000fe400078efcff */
[----:B------:R-:W-:Y:S02]  /*26c0*/  SEL R9, RZ, 0xffffffff, !P0 ;  /* 0xffffffffff097807 */ /* 0x000fe40004000000 */
[----:B------:R-:W-:Y:S02]  /*26d0*/  LOP3.LUT R10, R11, R8, RZ, 0xc0, !PT ;  /* 0x000000080b0a7212 */ /* 0x000fe400078ec0ff */
[----:B------:R-:W-:-:S02]  /*26e0*/  IADD3 R9, PT, PT, -R9, RZ, RZ ;  /* 0x000000ff09097210 */ /* 0x000fc40007ffe1ff */
[-C--:B------:R-:W-:Y:S02]  /*26f0*/  SHF.R.U32.HI R10, RZ, R5.reuse, R10 ;  /* 0x00000005ff0a7219 */ /* 0x080fe4000001160a */
[----:B------:R-:W-:Y:S02]  /*2700*/  LOP3.LUT P1, RZ, R9, R5, R8, 0xf8, !PT ;  /* 0x0000000509ff7212 */ /* 0x000fe4000782f808 */
[C---:B------:R-:W-:Y:S02]  /*2710*/  LOP3.LUT P0, RZ, R10.reuse, 0x1, RZ, 0xc0, !PT ;  /* 0x000000010aff7812 */ /* 0x040fe4000780c0ff */
[----:B------:R-:W-:-:S04]  /*2720*/  LOP3.LUT P2, RZ, R10, 0x2, RZ, 0xc0, !PT ;  /* 0x000000020aff7812 */ /* 0x000fc8000784c0ff */
[----:B------:R-:W-:Y:S02]  /*2730*/  PLOP3.LUT P0, PT, P0, P1, P2, 0xe0, 0x0 ;  /* 0x000000000000781c */ /* 0x000fe40000703c20 */
[----:B------:R-:W-:Y:S02]  /*2740*/  LOP3.LUT P1, RZ, R0, 0x7fffff, RZ, 0xc0, !PT ;  /* 0x007fffff00ff7812 */ /* 0x000fe4000782c0ff */
[----:B------:R-:W-:-:S05]  /*2750*/  SEL R5, RZ, 0x1, !P0 ;  /* 0x00000001ff057807 */ /* 0x000fca0004000000 */
[----:B------:R-:W-:-:S05]  /*2760*/  IMAD.MOV R5, RZ, RZ, -R5 ;  /* 0x000000ffff057224 */ /* 0x000fca00078e0a05 */
[----:B------:R-:W-:Y:S02]  /*2770*/  ISETP.GE.AND P0, PT, R5, RZ, PT ;  /* 0x000000ff0500720c */ /* 0x000fe40003f06270 */
[----:B------:R-:W-:-:S04]  /*2780*/  IADD3 R5, PT, PT, R4, -0xfc, RZ ;  /* 0xffffff0404057810 */ /* 0x000fc80007ffe0ff */
[----:B------:R-:W-:-:S07]  /*2790*/  SHF.R.U32.HI R5, RZ, R5, R8 ;  /* 0x00000005ff057219 */ /* 0x000fce0000011608 */
[----:B------:R-:W-:-:S05]  /*27a0*/  @!P0 IADD3 R5, PT, PT, R5, 0x1, RZ ;  /* 0x0000000105058810 */ /* 0x000fca0007ffe0ff */
[----:B------:R-:W-:-:S05]  /*27b0*/  @!P1 IMAD.SHL.U32 R5, R5, 0x2, RZ ;  /* 0x0000000205059824 */ /* 0x000fca00078e00ff */
[----:B------:R-:W-:Y:S01]  /*27c0*/  LOP3.LUT R4, R5, 0x80000000, R0, 0xf8, !PT ;  /* 0x8000000005047812 */ /* 0x000fe200078ef800 */
[----:B------:R-:W-:Y:S06]  /*27d0*/  BRA `(.L_x_58) ;  /* 0x0000000000047947 */ /* 0x000fec0003800000 */
.L_x_59:
[----:B------:R0:W1:Y:S02]  /*27e0*/  MUFU.RCP R4, R0 ;  /* 0x0000000000047308 */ /* 0x0000640000001000 */
.L_x_58:
[----:B0123--:R-:W-:Y:S01]  /*27f0*/  MOV R0, R4 ;  /* 0x0000000400007202 */ /* 0x00ffe20000000f00 */
[----:B------:R-:W-:Y:S01]  /*2800*/  IMAD.MOV.U32 R5, RZ, RZ, 0x0 ;  /* 0x00000000ff057424 */ /* 0x000fe200078e00ff */
[----:B------:R-:W-:-:S04]  /*2810*/  MOV R4, R2 ;  /* 0x0000000200047202 */ /* 0x000fc80000000f00 */
[----:B------:R-:W-:Y:S05]  /*2820*/  RET.REL.NODEC R4 `(rsi_many_series_one_param_f32) ;  /* 0xffffffd404f47950 */ /* 0x000fea0003c3ffff */
        .weak           $__internal_1_$__cuda_sm3x_div_rn_noftz_f32_slowpath
        .type           $__internal_1_$__cuda_sm3x_div_rn_noftz_f32_slowpath,@function
        .size           $__internal_1_$__cuda_sm3x_div_rn_noftz_f32_slowpath,(.L_x_127 - $__internal_1_$__cuda_sm3x_div_rn_noftz_f32_slowpath)
$__internal_1_$__cuda_sm3x_div_rn_noftz_f32_slowpath:
[--C-:B------:R-:W-:Y:S01]  /*2830*/  SHF.R.U32.HI R10, RZ, 0x17, R11.reuse ;  /* 0x00000017ff0a7819 */ /* 0x100fe2000001160b */
[----:B------:R-:W-:Y:S01]  /*2840*/  BSSY.RECONVERGENT B1, `(.L_x_60) ;  /* 0x0000065000017945 */ /* 0x000fe20003800200 */
[----:B------:R-:W-:Y:S01]  /*2850*/  SHF.R.U32.HI R24, RZ, 0x17, R0 ;  /* 0x00000017ff187819 */ /* 0x000fe20000011600 */
[----:B------:R-:W-:Y:S01]  /*2860*/  IMAD.MOV.U32 R25, RZ, RZ, R11 ;  /* 0x000000ffff197224 */ /* 0x000fe200078e000b */
[----:B------:R-:W-:Y:S02]  /*2870*/  LOP3.LUT R10, R10, 0xff, RZ, 0xc0, !PT ;  /* 0x000000ff0a0a7812 */ /* 0x000fe400078ec0ff */
[----:B------:R-:W-:Y:S02]  /*2880*/  LOP3.LUT R24, R24, 0xff, RZ, 0xc0, !PT ;  /* 0x000000ff18187812 */ /* 0x000fe400078ec0ff */
[----:B------:R-:W-:-:S04]  /*2890*/  IADD3 R23, PT, PT, R10, -0x1, RZ ;  /* 0xffffffff0a177810 */ /* 0x000fc80007ffe0ff */
[----:B------:R-:W-:Y:S02]  /*28a0*/  ISETP.GT.U32.AND P0, PT, R23, 0xfd, PT ;  /* 0x000000fd1700780c */ /* 0x000fe40003f04070 */
[----:B------:R-:W-:-:S04]  /*28b0*/  IADD3 R23, PT, PT, R24, -0x1, RZ ;  /* 0xffffffff18177810 */ /* 0x000fc80007ffe0ff */
[----:B------:R-:W-:-:S13]  /*28c0*/  ISETP.GT.U32.OR P0, PT, R23, 0xfd, P0 ;  /* 0x000000fd1700780c */ /* 0x000fda0000704470 */
[----:B------:R-:W-:Y:S01]  /*28d0*/  @!P0 MOV R23, RZ ;  /* 0x000000ff00178202 */ /* 0x000fe20000000f00 */
[----:B------:R-:W-:Y:S06]  /*28e0*/  @!P0 BRA `(.L_x_61) ;  /* 0x0000000000648947 */ /* 0x000fec0003800000 */
[----:B------:R-:W-:Y:S02]  /*28f0*/  FSETP.GTU.FTZ.AND P0, PT, |R0|, +INF , PT ;  /* 0x7f8000000000780b */ /* 0x000fe40003f1c200 */
[----:B------:R-:W-:-:S04]  /*2900*/  FSETP.GTU.FTZ.AND P1, PT, |R11|, +INF , PT ;  /* 0x7f8000000b00780b */ /* 0x000fc80003f3c200 */
[----:B------:R-:W-:-:S13]  /*2910*/  PLOP3.LUT P0, PT, P0, P1, PT, 0xf8, 0x8f ;  /* 0x00000000008f781c */ /* 0x000fda0000703f70 */
[----:B------:R-:W-:Y:S05]  /*2920*/  @P0 BRA `(.L_x_62) ;  /* 0x0000000400540947 */ /* 0x000fea0003800000 */
[----:B------:R-:W-:-:S13]  /*2930*/  LOP3.LUT P0, RZ, R25, 0x7fffffff, R0, 0xc8, !PT ;  /* 0x7fffffff19ff7812 */ /* 0x000fda000780c800 */
[----:B------:R-:W-:Y:S05]  /*2940*/  @!P0 BRA `(.L_x_63) ;  /* 0x0000000400448947 */ /* 0x000fea0003800000 */
[C---:B------:R-:W-:Y:S02]  /*2950*/  FSETP.NEU.FTZ.AND P2, PT, |R0|.reuse, +INF , PT ;  /* 0x7f8000000000780b */ /* 0x040fe40003f5d200 */
[----:B------:R-:W-:Y:S02]  /*2960*/  FSETP.NEU.FTZ.AND P1, PT, |R11|, +INF , PT ;  /* 0x7f8000000b00780b */ /* 0x000fe40003f3d200 */
[----:B------:R-:W-:-:S11]  /*2970*/  FSETP.NEU.FTZ.AND P0, PT, |R0|, +INF , PT ;  /* 0x7f8000000000780b */ /* 0x000fd60003f1d200 */
[----:B------:R-:W-:Y:S05]  /*2980*/  @!P1 BRA !P2, `(.L_x_63) ;  /* 0x0000000400349947 */ /* 0x000fea0005000000 */
[----:B------:R-:W-:-:S04]  /*2990*/  LOP3.LUT P2, RZ, R0, 0x7fffffff, RZ, 0xc0, !PT ;  /* 0x7fffffff00ff7812 */ /* 0x000fc8000784c0ff */
[----:B------:R-:W-:-:S13]  /*29a0*/  PLOP3.LUT P1, PT, P1, P2, PT, 0x2f, 0xf2 ;  /* 0x0000000000f2781c */ /* 0x000fda0000f24577 */
[----:B------:R-:W-:Y:S05]  /*29b0*/  @P1 BRA `(.L_x_64) ;  /* 0x0000000400201947 */ /* 0x000fea0003800000 */
[----:B------:R-:W-:-:S04]  /*29c0*/  LOP3.LUT P1, RZ, R25, 0x7fffffff, RZ, 0xc0, !PT ;  /* 0x7fffffff19ff7812 */ /* 0x000fc8000782c0ff */
[----:B------:R-:W-:-:S13]  /*29d0*/  PLOP3.LUT P0, PT, P0, P1, PT, 0x2f, 0xf2 ;  /* 0x0000000000f2781c */ /* 0x000fda0000702577 */
[----:B------:R-:W-:Y:S05]  /*29e0*/  @P0 BRA `(.L_x_65) ;  /* 0x0000000400080947 */ /* 0x000fea0003800000 */
[----:B------:R-:W-:-:S04]  /*29f0*/  IADD3 R23, PT, PT, R24, -0x1, RZ ;  /* 0xffffffff18177810 */ /* 0x000fc80007ffe0ff */
[----:B------:R-:W-:Y:S01]  /*2a00*/  ISETP.GE.AND P0, PT, R23, RZ, PT ;  /* 0x000000ff1700720c */ /* 0x000fe20003f06270 */
[----:B------:R-:W-:-:S05]  /*2a10*/  VIADD R23, R10, 0xffffffff ;  /* 0xffffffff0a177836 */ /* 0x000fca0000000000 */
[----:B------:R-:W-:-:S07]  /*2a20*/  ISETP.GE.AND P1, PT, R23, RZ, PT ;  /* 0x000000ff1700720c */ /* 0x000fce0003f26270 */
[----:B------:R-:W-:Y:S01]  /*2a30*/  @P0 MOV R23, RZ ;  /* 0x000000ff00170202 */ /* 0x000fe20000000f00 */
[----:B------:R-:W-:Y:S01]  /*2a40*/  @!P0 FFMA R0, R0, 1.84467440737095516160e+19, RZ ;  /* 0x5f80000000008823 */ /* 0x000fe200000000ff */
[----:B------:R-:W-:-:S04]  /*2a50*/  @!P0 MOV R23, 0xffffffc0 ;  /* 0xffffffc000178802 */ /* 0x000fc80000000f00 */
[----:B------:R-:W-:Y:S01]  /*2a60*/  @!P1 FFMA R25, R11, 1.84467440737095516160e+19, RZ ;  /* 0x5f8000000b199823 */ /* 0x000fe200000000ff */
[----:B------:R-:W-:-:S07]  /*2a70*/  @!P1 VIADD R23, R23, 0x40 ;  /* 0x0000004017179836 */ /* 0x000fce0000000000 */
.L_x_61:
[----:B------:R-:W-:Y:S01]  /*2a80*/  LEA R11, R10, 0xc0800000, 0x17 ;  /* 0xc08000000a0b7811 */ /* 0x000fe200078eb8ff */
[----:B------:R-:W-:Y:S01]  /*2a90*/  BSSY.RECONVERGENT B2, `(.L_x_66) ;  /* 0x0000036000027945 */ /* 0x000fe20003800200 */
[----:B------:R-:W-:Y:S02]  /*2aa0*/  IADD3 R24, PT, PT, R24, -0x7f, RZ ;  /* 0xffffff8118187810 */ /* 0x000fe40007ffe0ff */
[----:B------:R-:W-:Y:S02]  /*2ab0*/  IADD3 R25, PT, PT, -R11, R25, RZ ;  /* 0x000000190b197210 */ /* 0x000fe40007ffe1ff */
[C---:B------:R-:W-:Y:S01]  /*2ac0*/  IADD3 R10, PT, PT, R24.reuse, 0x7f, -R10 ;  /* 0x0000007f180a7810 */ /* 0x040fe20007ffe80a */
[----:B------:R-:W-:Y:S01]  /*2ad0*/  IMAD R0, R24, -0x800000, R0 ;  /* 0xff80000018007824 */ /* 0x000fe200078e0200 */
[----:B------:R0:W1:Y:S03]  /*2ae0*/  MUFU.RCP R11, R25 ;  /* 0x00000019000b7308 */ /* 0x0000660000001000 */
[----:B------:R-:W-:-:S02]  /*2af0*/  IMAD.IADD R23, R10, 0x1, R23 ;  /* 0x000000010a177824 */ /* 0x000fc400078e0217 */
[----:B0-----:R-:W-:-:S04]  /*2b00*/  FADD.FTZ R25, -R25, -RZ ;  /* 0x800000ff19197221 */ /* 0x001fc80000010100 */
[----:B-1----:R-:W-:-:S04]  /*2b10*/  FFMA R24, R11, R25, 1 ;  /* 0x3f8000000b187423 */ /* 0x002fc80000000019 */
[----:B------:R-:W-:-:S04]  /*2b20*/  FFMA R11, R11, R24, R11 ;  /* 0x000000180b0b7223 */ /* 0x000fc8000000000b */
[----:B------:R-:W-:-:S04]  /*2b30*/  FFMA R24, R0, R11, RZ ;  /* 0x0000000b00187223 */ /* 0x000fc800000000ff */
[----:B------:R-:W-:-:S04]  /*2b40*/  FFMA R10, R25, R24, R0 ;  /* 0x00000018190a7223 */ /* 0x000fc80000000000 */
[----:B------:R-:W-:-:S04]  /*2b50*/  FFMA R10, R11, R10, R24 ;  /* 0x0000000a0b0a7223 */ /* 0x000fc80000000018 */
[----:B------:R-:W-:-:S04]  /*2b60*/  FFMA R25, R25, R10, R0 ;  /* 0x0000000a19197223 */ /* 0x000fc80000000000 */
[----:B------:R-:W-:-:S05]  /*2b70*/  FFMA R0, R11, R25, R10 ;  /* 0x000000190b007223 */ /* 0x000fca000000000a */
[----:B------:R-:W-:-:S04]  /*2b80*/  SHF.R.U32.HI R24, RZ, 0x17, R0 ;  /* 0x00000017ff187819 */ /* 0x000fc80000011600 */
[----:B------:R-:W-:-:S04]  /*2b90*/  LOP3.LUT R24, R24, 0xff, RZ, 0xc0, !PT ;  /* 0x000000ff18187812 */ /* 0x000fc800078ec0ff */
[----:B------:R-:W-:-:S04]  /*2ba0*/  IADD3 R24, PT, PT, R24, R23, RZ ;  /* 0x0000001718187210 */ /* 0x000fc80007ffe0ff */
[----:B------:R-:W-:-:S04]  /*2bb0*/  IADD3 R26, PT, PT, R24, -0x1, RZ ;  /* 0xffffffff181a7810 */ /* 0x000fc80007ffe0ff */
[----:B------:R-:W-:-:S13]  /*2bc0*/  ISETP.GE.U32.AND P0, PT, R26, 0xfe, PT ;  /* 0x000000fe1a00780c */ /* 0x000fda0003f06070 */
[----:B------:R-:W-:Y:S05]  /*2bd0*/  @!P0 BRA `(.L_x_67) ;  /* 0x0000000000808947 */ /* 0x000fea0003800000 */
[----:B------:R-:W-:-:S13]  /*2be0*/  ISETP.GT.AND P0, PT, R24, 0xfe, PT ;  /* 0x000000fe1800780c */ /* 0x000fda0003f04270 */
[----:B------:R-:W-:Y:S05]  /*2bf0*/  @P0 BRA `(.L_x_68) ;  /* 0x00000000006c0947 */ /* 0x000fea0003800000 */
[----:B------:R-:W-:-:S13]  /*2c00*/  ISETP.GE.AND P0, PT, R24, 0x1, PT ;  /* 0x000000011800780c */ /* 0x000fda0003f06270 */
[----:B------:R-:W-:Y:S05]  /*2c10*/  @P0 BRA `(.L_x_69) ;  /* 0x0000000000740947 */ /* 0x000fea0003800000 */
[----:B------:R-:W-:Y:S02]  /*2c20*/  ISETP.GE.AND P0, PT, R24, -0x18, PT ;  /* 0xffffffe81800780c */ /* 0x000fe40003f06270 */
[----:B------:R-:W-:-:S11]  /*2c30*/  LOP3.LUT R0, R0, 0x80000000, RZ, 0xc0, !PT ;  /* 0x8000000000007812 */ /* 0x000fd600078ec0ff */
[----:B------:R-:W-:Y:S05]  /*2c40*/  @!P0 BRA `(.L_x_69) ;  /* 0x0000000000688947 */ /* 0x000fea0003800000 */
[CCC-:B------:R-:W-:Y:S01]  /*2c50*/  FFMA.RP R23, R11.reuse, R25.reuse, R10.reuse ;  /* 0x000000190b177223 */ /* 0x1c0fe2000000800a */
[CCC-:B------:R-:W-:Y:S01]  /*2c60*/  FFMA.RM R26, R11.reuse, R25.reuse, R10.reuse ;  /* 0x000000190b1a7223 */ /* 0x1c0fe2000000400a */
[----:B------:R-:W-:Y:S01]  /*2c70*/  FFMA.RZ R10, R11, R25, R10 ;  /* 0x000000190b0a7223 */ /* 0x000fe2000000c00a */
[C---:B------:R-:W-:Y:S01]  /*2c80*/  VIADD R11, R24.reuse, 0x20 ;  /* 0x00000020180b7836 */ /* 0x040fe20000000000 */
[C---:B------:R-:W-:Y:S02]  /*2c90*/  ISETP.NE.AND P2, PT, R24.reuse, RZ, PT ;  /* 0x000000ff1800720c */ /* 0x040fe40003f45270 */
[----:B------:R-:W-:Y:S02]  /*2ca0*/  ISETP.NE.AND P1, PT, R24, RZ, PT ;  /* 0x000000ff1800720c */ /* 0x000fe40003f25270 */
[----:B------:R-:W-:Y:S02]  /*2cb0*/  LOP3.LUT R10, R10, 0x7fffff, RZ, 0xc0, !PT ;  /* 0x007fffff0a0a7812 */ /* 0x000fe400078ec0ff */
[----:B------:R-:W-:-:S02]  /*2cc0*/  IADD3 R24, PT, PT, -R24, RZ, RZ ;  /* 0x000000ff18187210 */ /* 0x000fc40007ffe1ff */
[----:B------:R-:W-:Y:S02]  /*2cd0*/  LOP3.LUT R10, R10, 0x800000, RZ, 0xfc, !PT ;  /* 0x008000000a0a7812 */ /* 0x000fe400078efcff */
[----:B------:R-:W-:Y:S02]  /*2ce0*/  FSETP.NEU.FTZ.AND P0, PT, R23, R26, PT ;  /* 0x0000001a1700720b */ /* 0x000fe40003f1d000 */
[----:B------:R-:W-:Y:S02]  /*2cf0*/  SHF.L.U32 R11, R10, R11, RZ ;  /* 0x0000000b0a0b7219 */ /* 0x000fe400000006ff */
[----:B------:R-:W-:Y:S02]  /*2d00*/  SEL R23, R24, RZ, P2 ;  /* 0x000000ff18177207 */ /* 0x000fe40001000000 */
[----:B------:R-:W-:Y:S02]  /*2d10*/  ISETP.NE.AND P1, PT, R11, RZ, P1 ;  /* 0x000000ff0b00720c */ /* 0x000fe40000f25270 */
[----:B------:R-:W-:-:S02]  /*2d20*/  SHF.R.U32.HI R23, RZ, R23, R10 ;  /* 0x00000017ff177219 */ /* 0x000fc4000001160a */
[----:B------:R-:W-:Y:S02]  /*2d30*/  PLOP3.LUT P0, PT, P0, P1, PT, 0xf8, 0x8f ;  /* 0x00000000008f781c */ /* 0x000fe40000703f70 */
[----:B------:R-:W-:Y:S02]  /*2d40*/  SHF.R.U32.HI R11, RZ, 0x1, R23 ;  /* 0x00000001ff0b7819 */ /* 0x000fe40000011617 */
[----:B------:R-:W-:-:S04]  /*2d50*/  SEL R10, RZ, 0x1, !P0 ;  /* 0x00000001ff0a7807 */ /* 0x000fc80004000000 */
[----:B------:R-:W-:-:S04]  /*2d60*/  LOP3.LUT R10, R10, 0x1, R11, 0xf8, !PT ;  /* 0x000000010a0a7812 */ /* 0x000fc800078ef80b */
[----:B------:R-:W-:-:S04]  /*2d70*/  LOP3.LUT R10, R10, R23, RZ, 0xc0, !PT ;  /* 0x000000170a0a7212 */ /* 0x000fc800078ec0ff */
[----:B------:R-:W-:-:S04]  /*2d80*/  IADD3 R10, PT, PT, R11, R10, RZ ;  /* 0x0000000a0b0a7210 */ /* 0x000fc80007ffe0ff */
[----:B------:R-:W-:Y:S01]  /*2d90*/  LOP3.LUT R0, R10, R0, RZ, 0xfc, !PT ;  /* 0x000000000a007212 */ /* 0x000fe200078efcff */
[----:B------:R-:W-:Y:S06]  /*2da0*/  BRA `(.L_x_69) ;  /* 0x0000000000107947 */ /* 0x000fec0003800000 */
.L_x_68:
[----:B------:R-:W-:-:S04]  /*2db0*/  LOP3.LUT R0, R0, 0x80000000, RZ, 0xc0, !PT ;  /* 0x8000000000007812 */ /* 0x000fc800078ec0ff */
[----:B------:R-:W-:Y:S01]  /*2dc0*/  LOP3.LUT R0, R0, 0x7f800000, RZ, 0xfc, !PT ;  /* 0x7f80000000007812 */ /* 0x000fe200078efcff */
[----:B------:R-:W-:Y:S06]  /*2dd0*/  BRA `(.L_x_69) ;  /* 0x0000000000047947 */ /* 0x000fec0003800000 */
.L_x_67:
[----:B------:R-:W-:-:S07]  /*2de0*/  IMAD R0, R23, 0x800000, R0 ;  /* 0x0080000017007824 */ /* 0x000fce00078e0200 */
.L_x_69:
[----:B------:R-:W-:Y:S05]  /*2df0*/  BSYNC.RECONVERGENT B2 ;  /* 0x0000000000027941 */ /* 0x000fea0003800200 */
.L_x_66:
[----:B------:R-:W-:Y:S05]  /*2e00*/  BRA `(.L_x_70) ;  /* 0x0000000000207947 */ /* 0x000fea0003800000 */
.L_x_65:
[----:B------:R-:W-:-:S04]  /*2e10*/  LOP3.LUT R0, R25, 0x80000000, R0, 0x48, !PT ;  /* 0x8000000019007812 */ /* 0x000fc800078e4800 */
[----:B------:R-:W-:Y:S01]  /*2e20*/  LOP3.LUT R0, R0, 0x7f800000, RZ, 0xfc, !PT ;  /* 0x7f80000000007812 */ /* 0x000fe200078efcff */
[----:B------:R-:W-:Y:S06]  /*2e30*/  BRA `(.L_x_70) ;  /* 0x0000000000147947 */ /* 0x000fec0003800000 */
.L_x_64:
[----:B------:R-:W-:Y:S01]  /*2e40*/  LOP3.LUT R0, R25, 0x80000000, R0, 0x48, !PT ;  /* 0x8000000019007812 */ /* 0x000fe200078e4800 */
[----:B------:R-:W-:Y:S06]  /*2e50*/  BRA `(.L_x_70) ;  /* 0x00000000000c7947 */ /* 0x000fec0003800000 */
.L_x_63:
[----:B------:R-:W0:Y:S01]  /*2e60*/  MUFU.RSQ R0, -QNAN ;  /* 0xffc0000000007908 */ /* 0x000e220000001400 */
[----:B------:R-:W-:Y:S05]  /*2e70*/  BRA `(.L_x_70) ;  /* 0x0000000000047947 */ /* 0x000fea0003800000 */
.L_x_62:
[----:B------:R-:W-:-:S07]  /*2e80*/  FADD.FTZ R0, R0, R11 ;  /* 0x0000000b00007221 */ /* 0x000fce0000010000 */
.L_x_70:
[----:B------:R-:W-:Y:S05]  /*2e90*/  BSYNC.RECONVERGENT B1 ;  /* 0x0000000000017941 */ /* 0x000fea0003800200 */
.L_x_60:
[----:B------:R-:W-:Y:S01]  /*2ea0*/  HFMA2 R11, -RZ, RZ, 0, 0 ;  /* 0x00000000ff0b7431 */ /* 0x000fe200000001ff */
[----:B------:R-:W-:-:S04]  /*2eb0*/  MOV R10, R2 ;  /* 0x00000002000a7202 */ /* 0x000fc80000000f00 */
[----:B0-----:R-:W-:Y:S05]  /*2ec0*/  RET.REL.NODEC R10 `(rsi_many_series_one_param_f32) ;  /* 0xffffffd00a4c7950 */ /* 0x001fea0003c3ffff */
.L_x_71:
[----:B------:R-:W-:-:S00]  /*2ed0*/  BRA `(.L_x_71) ;  /* 0xfffffffc00fc7947 */ /* 0x000fc0000383ffff */
[----:B------:R-:W-:-:S00]  /*2ee0*/  NOP ;  /* 0x0000000000007918 */ /* 0x000fc00000000000 */
        /* <DEDUP_REMOVED lines=9> */
.L_x_127:


//--------------------- .text.rsi_batch_f32       --------------------------
	.section	.text.rsi_batch_f32,"ax",@progbits
	.align	128
        .global         rsi_batch_f32
        .type           rsi_batch_f32,@function
        .size           rsi_batch_f32,(.L_x_129 - rsi_batch_f32)
        .other          rsi_batch_f32,@"STO_CUDA_ENTRY STV_DEFAULT"
rsi_batch_f32:
.text.rsi_batch_f32:
[----:B------:R-:W-:Y:S08]  /*0000*/  LDC R1, c[0x0][0x37c] ;  /* 0x0000df00ff017b82 */ /* 0x000ff00000000800 */
[----:B------:R-:W0:Y:S01]  /*0010*/  S2UR UR4, SR_CTAID.X ;  /* 0x00000000000479c3 */ /* 0x000e220000002500 */
[----:B------:R-:W1:Y:S07]  /*0020*/  LDCU UR5, c[0x0][0x398] ;  /* 0x00007300ff0577ac */ /* 0x000e6e0008000800 */
[----:B------:R-:W0:Y:S02]  /*0030*/  LDC R11, c[0x0][0x360] ;  /* 0x0000d800ff0b7b82 */ /* 0x000e240000000800 */
[----:B0-----:R-:W-:-:S05]  /*0040*/  IMAD R9, R11, UR4, RZ ;  /* 0x000000040b097c24 */ /* 0x001fca000f8e02ff */
[----:B-1----:R-:W-:-:S13]  /*0050*/  ISETP.GE.U32.AND P0, PT, R9, UR5, PT ;  /* 0x0000000509007c0c */ /* 0x002fda000bf06070 */
[----:B------:R-:W-:Y:S05]  /*0060*/  @P0 EXIT ;  /* 0x000000000000094d */ /* 0x000fea0003800000 */
[----:B------:R-:W0:Y:S01]  /*0070*/  S2R R10, SR_TID.X ;  /* 0x00000000000a7919 */ /* 0x000e220000002100 */
[----:B------:R-:W1:Y:S01]  /*0080*/  LDCU.64 UR10, c[0x0][0x358] ;  /* 0x00006b00ff0a77ac */ /* 0x000e620008000a00 */
[----:B------:R-:W-:Y:S01]  /*0090*/  BSSY.RECONVERGENT B0, `(.L_x_72) ;  /* 0x000005a000007945 */ /* 0x000fe20003800200 */
[----:B------:R-:W-:Y:S02]  /*00a0*/  PLOP3.LUT P0, PT, PT, PT, PT, 0x8, 0x80 ;  /* 0x000000000080781c */ /* 0x000fe40003f0e170 */
[----:B------:R-:W-:Y:S01]  /*00b0*/  CS2R R16, SRZ ;  /* 0x0000000000107805 */ /* 0x000fe2000001ff00 */
[----:B------:R-:W-:Y:S02]  /*00c0*/  IMAD.MOV.U32 R8, RZ, RZ, RZ ;  /* 0x000000ffff087224 */ /* 0x000fe400078e00ff */
[----:B0-----:R-:W-:-:S05]  /*00d0*/  IMAD.IADD R9, R9, 0x1, R10 ;  /* 0x0000000109097824 */ /* 0x001fca00078e020a */
[----:B------:R-:W-:-:S13]  /*00e0*/  ISETP.GE.AND P1, PT, R9, UR5, PT ;  /* 0x0000000509007c0c */ /* 0x000fda000bf26270 */
[----:B-1----:R-:W-:Y:S05]  /*00f0*/  @P1 BRA `(.L_x_73) ;  /* 0x00000004004c1947 */ /* 0x002fea0003800000 */
[----:B------:R-:W0:Y:S02]  /*0100*/  LDC.64 R2, c[0x0][0x388] ;  /* 0x0000e200ff027b82 */ /* 0x000e240000000a00 */
[----:B0-----:R-:W-:-:S06]  /*0110*/  IMAD.WIDE R2, R9, 0x4, R2 ;  /* 0x0000000409027825 */ /* 0x001fcc00078e0202 */
[----:B------:R-:W2:Y:S02]  /*0120*/  LDG.E.CONSTANT R2, desc[UR10][R2.64] ;  /* 0x0000000a02027981 */ /* 0x000ea4000c1e9900 */
[----:B--2---:R-:W-:-:S13]  /*0130*/  ISETP.GT.AND P1, PT, R2, RZ, PT ;  /* 0x000000ff0200720c */ /* 0x004fda0003f24270 */
[----:B------:R-:W-:Y:S05]  /*0140*/  @P1 BRA `(.L_x_74) ;  /* 0x0000000000f01947 */ /* 0x000fea0003800000 */
[----:B------:R-:W0:Y:S02]  /*0150*/  LDCU UR6, c[0x0][0x390] ;  /* 0x00007200ff0677ac */ /* 0x000e240008000800 */
[----:B0-----:R-:W-:-:S09]  /*0160*/  UISETP.GE.AND UP0, UPT, UR6, 0x1, UPT ;  /* 0x000000010600788c */ /* 0x001fd2000bf06270 */
[----:B------:R-:W-:Y:S05]  /*0170*/  BRA.U !UP0, `(.L_x_73) ;  /* 0x00000005082c7547 */ /* 0x000fea000b800000 */
[----:B------:R-:W-:Y:S01]  /*0180*/  UISETP.GE.U32.AND UP0, UPT, UR6, 0x8, UPT ;  /* 0x000000080600788c */ /* 0x000fe2000bf06070 */
[----:B------:R-:W-:Y:S01]  /*0190*/  IMAD.MOV.U32 R0, RZ, RZ, RZ ;  /* 0x000000ffff007224 */ /* 0x000fe200078e00ff */
[----:B------:R-:W-:-:S04]  /*01a0*/  ULOP3.LUT UR4, UR6, 0x7, URZ, 0xc0, !UPT ;  /* 0x0000000706047892 */ /* 0x000fc8000f8ec0ff */
[----:B------:R-:W-:-:S03]  /*01b0*/  UISETP.NE.AND UP1, UPT, UR4, URZ, UPT ;  /* 0x000000ff0400728c */ /* 0x000fc6000bf25270 */
[----:B------:R-:W-:Y:S08]  /*01c0*/  BRA.U !UP0, `(.L_x_75) ;  /* 0x0000000108487547 */ /* 0x000ff0000b800000 */
[----:B------:R-:W0:Y:S01]  /*01d0*/  LDC.64 R4, c[0x0][0x3a0] ;  /* 0x0000e800ff047b82 */ /* 0x000e220000000a00 */
[----:B------:R-:W-:Y:S01]  /*01e0*/  ULOP3.LUT UR5, UR6, 0x7ffffff8, URZ, 0xc0, !UPT ;  /* 0x7ffffff806057892 */ /* 0x000fe2000f8ec0ff */
[----:B------:R-:W-:Y:S02]  /*01f0*/  IMAD.MOV.U32 R6, RZ, RZ, RZ ;  /* 0x000000ffff067224 */ /* 0x000fe400078e00ff */
[----:B------:R-:W-:-:S03]  /*0200*/  IMAD.MOV.U32 R7, RZ, RZ, 0x7fc00000 ;  /* 0x7fc00000ff077424 */ /* 0x000fc600078e00ff */
[----:B------:R-:W-:-:S07]  /*0210*/  IMAD.U32 R0, RZ, RZ, UR5 ;  /* 0x00000005ff007e24 */ /* 0x000fce000f8e00ff */
.L_x_76:
[----:B-1----:R-:W-:Y:S02]  /*0220*/  IMAD R3, R9, UR6, R6 ;  /* 0x0000000609037c24 */ /* 0x002fe4000f8e0206 */
[----:B------:R-:W-:Y:S02]  /*0230*/  VIADD R6, R6, 0x8 ;  /* 0x0000000806067836 */ /* 0x000fe40000000000 */
[----:B0-----:R-:W-:-:S03]  /*0240*/  IMAD.WIDE R2, R3, 0x4, R4 ;  /* 0x0000000403027825 */ /* 0x001fc600078e0204 */
[----:B------:R-:W-:Y:S02]  /*0250*/  ISETP.NE.AND P1, PT, R6, R0, PT ;  /* 0x000000000600720c */ /* 0x000fe40003f25270 */
[----:B------:R1:W-:Y:S04]  /*0260*/  STG.E desc[UR10][R2.64], R7 ;  /* 0x0000000702007986 */ /* 0x0003e8000c10190a */
[----:B------:R1:W-:Y:S04]  /*0270*/  STG.E desc[UR10][R2.64+0x4], R7 ;  /* 0x0000040702007986 */ /* 0x0003e8000c10190a */
[----:B------:R1:W-:Y:S04]  /*0280*/  STG.E desc[UR10][R2.64+0x8], R7 ;  /* 0x0000080702007986 */ /* 0x0003e8000c10190a */
[----:B------:R1:W-:Y:S04]  /*0290*/  STG.E desc[UR10][R2.64+0xc], R7 ;  /* 0x00000c0702007986 */ /* 0x0003e8000c10190a */
[----:B------:R1:W-:Y:S04]  /*02a0*/  STG.E desc[UR10][R2.64+0x10], R7 ;  /* 0x0000100702007986 */ /* 0x0003e8000c10190a */
[----:B------:R1:W-:Y:S04]  /*02b0*/  STG.E desc[UR10][R2.64+0x14], R7 ;  /* 0x0000140702007986 */ /* 0x0003e8000c10190a */
[----:B------:R1:W-:Y:S04]  /*02c0*/  STG.E desc[UR10][R2.64+0x18], R7 ;  /* 0x0000180702007986 */ /* 0x0003e8000c10190a */
[----:B------:R1:W-:Y:S01]  /*02d0*/  STG.E desc[UR10][R2.64+0x1c], R7 ;  /* 0x00001c0702007986 */ /* 0x0003e2000c10190a */
[----:B------:R-:W-:Y:S05]  /*02e0*/  @P1 BRA `(.L_x_76) ;  /* 0xfffffffc00cc1947 */ /* 0x000fea000383ffff */
.L_x_75:
[----:B------:R-:W-:Y:S01]  /*02f0*/  IMAD.MOV.U32 R8, RZ, RZ, RZ ;  /* 0x000000ffff087224 */ /* 0x000fe200078e00ff */
[----:B------:R-:W-:Y:S06]  /*0300*/  BRA.U !UP1, `(.L_x_73) ;  /* 0x0000000109c87547 */ /* 0x000fec000b800000 */
[----:B------:R-:W-:Y:S02]  /*0310*/  UISETP.GE.U32.AND UP0, UPT, UR4, 0x4, UPT ;  /* 0x000000040400788c */ /* 0x000fe4000bf06070 */
[----:B------:R-:W-:-:S04]  /*0320*/  ULOP3.LUT UR5, UR6, 0x3, URZ, 0xc0, !UPT ;  /* 0x0000000306057892 */ /* 0x000fc8000f8ec0ff */
[----:B------:R-:W-:-:S03]  /*0330*/  UISETP.NE.AND UP1, UPT, UR5, URZ, UPT ;  /* 0x000000ff0500728c */ /* 0x000fc6000bf25270 */
[----:B------:R-:W-:Y:S08]  /*0340*/  BRA.U !UP0, `(.L_x_77) ;  /* 0x0000000108247547 */ /* 0x000ff0000b800000 */
[----:B-1----:R-:W0:Y:S01]  /*0350*/  LDC.64 R2, c[0x0][0x3a0] ;  /* 0x0000e800ff027b82 */ /* 0x002e220000000a00 */
[----:B------:R-:W-:Y:S02]  /*0360*/  IMAD R5, R9, UR6, R0 ;  /* 0x0000000609057c24 */ /* 0x000fe4000f8e0200 */
[----:B------:R-:W-:Y:S02]  /*0370*/  IMAD.MOV.U32 R7, RZ, RZ, 0x7fc00000 ;  /* 0x7fc00000ff077424 */ /* 0x000fe400078e00ff */
[----:B------:R-:W-:Y:S02]  /*0380*/  VIADD R0, R0, 0x4 ;  /* 0x0000000400007836 */ /* 0x000fe40000000000 */
[----:B0-----:R-:W-:-:S05]  /*0390*/  IMAD.WIDE R2, R5, 0x4, R2 ;  /* 0x0000000405027825 */ /* 0x001fca00078e0202 */
[----:B------:R0:W-:Y:S04]  /*03a0*/  STG.E desc[UR10][R2.64], R7 ;  /* 0x0000000702007986 */ /* 0x0001e8000c10190a */
[----:B------:R0:W-:Y:S04]  /*03b0*/  STG.E desc[UR10][R2.64+0x4], R7 ;  /* 0x0000040702007986 */ /* 0x0001e8000c10190a */
[----:B------:R0:W-:Y:S04]  /*03c0*/  STG.E desc[UR10][R2.64+0x8], R7 ;  /* 0x0000080702007986 */ /* 0x0001e8000c10190a */
[----:B------:R0:W-:Y:S02]  /*03d0*/  STG.E desc[UR10][R2.64+0xc], R7 ;  /* 0x00000c0702007986 */ /* 0x0001e4000c10190a */
.L_x_77:
[----:B------:R-:W-:Y:S05]  /*03e0*/  BRA.U !UP1, `(.L_x_73) ;  /* 0x0000000109907547 */ /* 0x000fea000b800000 */
[----:B------:R-:W-:Y:S02]  /*03f0*/  UISETP.NE.AND UP0, UPT, UR5, 0x1, UPT ;  /* 0x000000010500788c */ /* 0x000fe4000bf05270 */
[----:B------:R-:W-:-:S04]  /*0400*/  ULOP3.LUT UR4, UR6, 0x1, URZ, 0xc0, !UPT ;  /* 0x0000000106047892 */ /* 0x000fc8000f8ec0ff */
[----:B------:R-:W-:-:S03]  /*0410*/  UISETP.NE.U32.AND UP1, UPT, UR4, 0x1, UPT ;  /* 0x000000010400788c */ /* 0x000fc6000bf25070 */
[----:B------:R-:W-:Y:S08]  /*0420*/  BRA.U !UP0, `(.L_x_78) ;  /* 0x00000001081c7547 */ /* 0x000ff0000b800000 */
[----:B01----:R-:W0:Y:S01]  /*0430*/  LDC.64 R2, c[0x0][0x3a0] ;  /* 0x0000e800ff027b82 */ /* 0x003e220000000a00 */
[----:B------:R-:W-:Y:S02]  /*0440*/  IMAD R5, R9, UR6, R0 ;  /* 0x0000000609057c24 */ /* 0x000fe4000f8e0200 */
[----:B------:R-:W-:Y:S02]  /*0450*/  IMAD.MOV.U32 R7, RZ, RZ, 0x7fc00000 ;  /* 0x7fc00000ff077424 */ /* 0x000fe400078e00ff */
[----:B------:R-:W-:Y:S02]  /*0460*/  VIADD R0, R0, 0x2 ;  /* 0x0000000200007836 */ /* 0x000fe40000000000 */
[----:B0-----:R-:W-:-:S05]  /*0470*/  IMAD.WIDE R2, R5, 0x4, R2 ;  /* 0x0000000405027825 */ /* 0x001fca00078e0202 */
[----:B------:R2:W-:Y:S04]  /*0480*/  STG.E desc[UR10][R2.64], R7 ;  /* 0x0000000702007986 */ /* 0x0005e8000c10190a */
[----:B------:R2:W-:Y:S02]  /*0490*/  STG.E desc[UR10][R2.64+0x4], R7 ;  /* 0x0000040702007986 */ /* 0x0005e4000c10190a */
.L_x_78:
[----:B------:R-:W-:Y:S05]  /*04a0*/  BRA.U UP1, `(.L_x_73) ;  /* 0x0000000101607547 */ /* 0x000fea000b800000 */
[----:B012---:R-:W0:Y:S01]  /*04b0*/  LDC.64 R2, c[0x0][0x3a0] ;  /* 0x0000e800ff027b82 */ /* 0x007e220000000a00 */
[----:B------:R-:W-:Y:S02]  /*04c0*/  IMAD R5, R9, UR6, R0 ;  /* 0x0000000609057c24 */ /* 0x000fe4000f8e0200 */
[----:B------:R-:W-:Y:S02]  /*04d0*/  IMAD.MOV.U32 R7, RZ, RZ, 0x7fc00000 ;  /* 0x7fc00000ff077424 */ /* 0x000fe400078e00ff */
[----:B0-----:R-:W-:-:S05]  /*04e0*/  IMAD.WIDE R2, R5, 0x4, R2 ;  /* 0x0000000405027825 */ /* 0x001fca00078e0202 */
[----:B------:R3:W-:Y:S01]  /*04f0*/  STG.E desc[UR10][R2.64], R7 ;  /* 0x0000000702007986 */ /* 0x0007e2000c10190a */
[----:B------:R-:W-:Y:S05]  /*0500*/  BRA `(.L_x_73) ;  /* 0x0000000000487947 */ /* 0x000fea0003800000 */
.L_x_74:
[----:B------:R-:W-:Y:S01]  /*0510*/  I2FP.F32.U32 R0, R2 ;  /* 0x0000000200007245 */ /* 0x000fe20000201000 */
[----:B------:R-:W0:Y:S01]  /*0520*/  LDCU UR4, c[0x0][0x394] ;  /* 0x00007280ff0477ac */ /* 0x000e220008000800 */
[----:B------:R-:W-:Y:S03]  /*0530*/  BSSY.RECONVERGENT B1, `(.L_x_79) ;  /* 0x000000d000017945 */ /* 0x000fe60003800200 */
[----:B------:R-:W-:-:S05]  /*0540*/  VIADD R3, R0, 0x1800000 ;  /* 0x0180000000037836 */ /* 0x000fca0000000000 */
[----:B------:R-:W-:-:S04]  /*0550*/  LOP3.LUT R3, R3, 0x7f800000, RZ, 0xc0, !PT ;  /* 0x7f80000003037812 */ /* 0x000fc800078ec0ff */
[----:B------:R-:W-:Y:S01]  /*0560*/  ISETP.GT.U32.AND P0, PT, R3, 0x1ffffff, PT ;  /* 0x01ffffff0300780c */ /* 0x000fe20003f04070 */
[----:B0-----:R-:W-:-:S12]  /*0570*/  VIADD R8, R2, UR4 ;  /* 0x0000000402087c36 */ /* 0x001fd80008000000 */
[----:B------:R-:W-:Y:S05]  /*0580*/  @P0 BRA `(.L_x_80) ;  /* 0x00000000000c0947 */ /* 0x000fea0003800000 */
[----:B------:R-:W-:-:S07]  /*0590*/  MOV R12, 0x5b0 ;  /* 0x000005b0000c7802 */ /* 0x000fce0000000f00 */
[----:B------:R-:W-:Y:S05]  /*05a0*/  CALL.REL.NOINC `($__internal_2_$__cuda_sm20_rcp_rn_f32_slowpath) ;  /* 0x0000001000007944 */ /* 0x000fea0003c00000 */
[----:B------:R-:W-:Y:S05]  /*05b0*/  BRA `(.L_x_81) ;  /* 0x0000000000107947 */ /* 0x000fea0003800000 */
.L_x_80:
[----:B------:R-:W0:Y:S02]  /*05c0*/  MUFU.RCP R3, R0 ;  /* 0x0000000000037308 */ /* 0x000e240000001000 */
[----:B0-----:R-:W-:-:S04]  /*05d0*/  FFMA R2, R0, R3, -1 ;  /* 0xbf80000000027423 */ /* 0x001fc80000000003 */
[----:B------:R-:W-:-:S04]  /*05e0*/  FADD.FTZ R2, -R2, -RZ ;  /* 0x800000ff02027221 */ /* 0x000fc80000010100 */
[----:B------:R-:W-:-:S07]  /*05f0*/  FFMA R16, R3, R2, R3 ;  /* 0x0000000203107223 */ /* 0x000fce0000000003 */
.L_x_81:
[----:B------:R-:W-:Y:S05]  /*0600*/  BSYNC.RECONVERGENT B1 ;  /* 0x0000000000017941 */ /* 0x000fea0003800200 */
.L_x_79:
[----:B------:R-:W-:Y:S01]  /*0610*/  PLOP3.LUT P0, PT, PT, PT, PT, 0x80, 0x8 ;  /* 0x000000000008781c */ /* 0x000fe20003f0f070 */
[----:B------:R-:W-:-:S12]  /*0620*/  FADD R17, -R16, 1 ;  /* 0x3f80000010117421 */ /* 0x000fd80000000100 */
.L_x_73:
[----:B------:R-:W-:Y:S05]  /*0630*/  BSYNC.RECONVERGENT B0 ;  /* 0x0000000000007941 */ /* 0x000fea0003800200 */
.L_x_72:
[----:B0123--:R-:W0:Y:S02]  /*0640*/  LDC R3, c[0x0][0x390] ;  /* 0x0000e400ff037b82 */ /* 0x00fe240000000800 */
[----:B0-----:R-:W-:-:S13]  /*0650*/  ISETP.GE.AND P1, PT, R3, 0x1, PT ;  /* 0x000000010300780c */ /* 0x001fda0003f26270 */
[----:B------:R-:W-:Y:S05]  /*0660*/  @!P1 EXIT ;  /* 0x000000000000994d */ /* 0x000fea0003800000 */
[----:B------:R-:W0:Y:S01]  /*0670*/  LDC.64 R4, c[0x0][0x3a0] ;  /* 0x0000e800ff047b82 */ /* 0x000e220000000a00 */
[----:B------:R-:W1:Y:S01]  /*0680*/  LDCU UR4, c[0x0][0x390] ;  /* 0x00007200ff0477ac */ /* 0x000e620008000800 */
[----:B------:R-:W-:Y:S01]  /*0690*/  IMAD R3, R9, R3, R8 ;  /* 0x0000000309037224 */ /* 0x000fe200078e0208 */
[----:B------:R-:W-:Y:S02]  /*06a0*/  CS2R R14, SRZ ;  /* 0x00000000000e7805 */ /* 0x000fe4000001ff00 */
[----:B------:R-:W-:Y:S02]  /*06b0*/  PRMT R0, RZ, 0x7610, R0 ;  /* 0x00007610ff007816 */ /* 0x000fe40000000000 */
[----:B------:R-:W-:Y:S02]  /*06c0*/  CS2R R12, SRZ ;  /* 0x00000000000c7805 */ /* 0x000fe4000001ff00 */
[----:B-1----:R-:W-:Y:S01]  /*06d0*/  MOV R25, UR4 ;  /* 0x0000000400197c02 */ /* 0x002fe20008000f00 */
[----:B------:R-:W-:Y:S01]  /*06e0*/  UMOV UR4, URZ ;  /* 0x000000ff00047c82 */ /* 0x000fe20008000000 */
[----:B0-----:R-:W-:-:S07]  /*06f0*/  IMAD.WIDE R4, R3, 0x4, R4 ;  /* 0x0000000403047825 */ /* 0x001fce00078e0204 */
.L_x_109:
[----:B------:R-:W0:Y:S01]  /*0700*/  LDC R19, c[0x0][0x390] ;  /* 0x0000e400ff137b82 */ /* 0x000e220000000800 */
[----:B------:R-:W-:Y:S01]  /*0710*/  BSSY.RECONVERGENT B0, `(.L_x_82) ;  /* 0x0000016000007945 */ /* 0x000fe20003800200 */
[----:B0-----:R-:W-:-:S05]  /*0720*/  VIADD R19, R19, -UR4 ;  /* 0x8000000413137c36 */ /* 0x001fca0008000000 */
[C---:B------:R-:W-:Y:S02]  /*0730*/  ISETP.GE.AND P1, PT, R19.reuse, R10, PT ;  /* 0x0000000a1300720c */ /* 0x040fe40003f26270 */
[----:B------:R-:W-:-:S11]  /*0740*/  VIMNMX R18, PT, PT, R19, 0x400, PT ;  /* 0x0000040013127848 */ /* 0x000fd60003fe0100 */
[----:B------:R-:W-:Y:S05]  /*0750*/  @!P1 BRA `(.L_x_83) ;  /* 0x0000000000449947 */ /* 0x000fea0003800000 */
[----:B------:R-:W0:Y:S01]  /*0760*/  S2UR UR6, SR_CgaCtaId ;  /* 0x00000000000679c3 */ /* 0x000e220000008800 */
[----:B------:R-:W-:Y:S01]  /*0770*/  UMOV UR5, 0x400 ;  /* 0x0000040000057882 */ /* 0x000fe20000000000 */
[----:B------:R-:W-:Y:S02]  /*0780*/  VIADD R22, R10, UR4 ;  /* 0x000000040a167c36 */ /* 0x000fe40008000000 */
[----:B------:R-:W-:-:S04]  /*0790*/  IMAD.MOV.U32 R21, RZ, RZ, R10 ;  /* 0x000000ffff157224 */ /* 0x000fc800078e000a */
[----:B------:R-:W1:Y:S01]  /*07a0*/  LDC.64 R2, c[0x0][0x380] ;  /* 0x0000e000ff027b82 */ /* 0x000e620000000a00 */
[----:B0-----:R-:W-:-:S06]  /*07b0*/  ULEA UR5, UR6, UR5, 0x18 ;  /* 0x0000000506057291 */ /* 0x001fcc000f8ec0ff */
[----:B------:R-:W-:-:S07]  /*07c0*/  LEA R20, R10, UR5, 0x2 ;  /* 0x000000050a147c11 */ /* 0x000fce000f8e10ff */
.L_x_84:
[----:B------:R-:W-:-:S05]  /*07d0*/  VIMNMX R6, PT, PT, R22, 0x1, !PT ;  /* 0x0000000116067848 */ /* 0x000fca0007fe0100 */
[----:B------:R-:W-:-:S04]  /*07e0*/  VIADD R7, R6, 0xffffffff ;  /* 0xffffffff06077836 */ /* 0x000fc80000000000 */
[----:B-1----:R-:W-:-:S06]  /*07f0*/  IMAD.WIDE.U32 R6, R7, 0x4, R2 ;  /* 0x0000000407067825 */ /* 0x002fcc00078e0002 */
[----:B------:R-:W2:Y:S01]  /*0800*/  LDG.E.CONSTANT R7, desc[UR10][R6.64] ;  /* 0x0000000a06077981 */ /* 0x000ea2000c1e9900 */
[C---:B------:R-:W-:Y:S02]  /*0810*/  IMAD.IADD R21, R11.reuse, 0x1, R21 ;  /* 0x000000010b157824 */ /* 0x040fe400078e0215 */
[----:B------:R-:W-:-:S03]  /*0820*/  IMAD.IADD R22, R11, 0x1, R22 ;  /* 0x000000010b167824 */ /* 0x000fc600078e0216 */
[----:B------:R-:W-:Y:S01]  /*0830*/  ISETP.GT.AND P1, PT, R21, R18, PT ;  /* 0x000000121500720c */ /* 0x000fe20003f24270 */
[----:B--2---:R0:W-:Y:S02]  /*0840*/  STS [R20], R7 ;  /* 0x0000000714007388 */ /* 0x0041e40000000800 */
[----:B0-----:R-:W-:-:S10]  /*0850*/  IMAD R20, R11, 0x4, R20 ;  /* 0x000000040b147824 */ /* 0x001fd400078e0214 */
[----:B------:R-:W-:Y:S05]  /*0860*/  @!P1 BRA `(.L_x_84) ;  /* 0xfffffffc00d89947 */ /* 0x000fea000383ffff */
.L_x_83:
[----:B------:R-:W-:Y:S05]  /*0870*/  BSYNC.RECONVERGENT B0 ;  /* 0x0000000000007941 */ /* 0x000fea0003800200 */
.L_x_82:
[----:B------:R-:W-:Y:S01]  /*0880*/  BAR.SYNC.DEFER_BLOCKING 0x0 ;  /* 0x0000000000007b1d */ /* 0x000fe20000010000 */
[----:B------:R-:W-:-:S05]  /*0890*/  ISETP.GT.AND P1, PT, R19, R10, PT ;  /* 0x0000000a1300720c */ /* 0x000fca0003f24270 */
[----:B------:R-:W-:Y:S08]  /*08a0*/  BSSY.RECONVERGENT B0, `(.L_x_85) ;  /* 0x0000034000007945 */ /* 0x000ff00003800200 */
[----:B------:R-:W-:Y:S05]  /*08b0*/  @!P1 BRA `(.L_x_86) ;  /* 0x0000000000c89947 */ /* 0x000fea0003800000 */
[----:B------:R-:W-:-:S07]  /*08c0*/  IMAD.MOV.U32 R2, RZ, RZ, R10 ;  /* 0x000000ffff027224 */ /* 0x000fce00078e000a */
.L_x_90:
[----:B------:R-:W-:Y:S01]  /*08d0*/  IMAD.MOV R3, RZ, RZ, -R2 ;  /* 0x000000ffff037224 */ /* 0x000fe200078e0a02 */
[----:B------:R-:W-:Y:S04]  /*08e0*/  BSSY.RECONVERGENT B1, `(.L_x_87) ;  /* 0x000002c000017945 */ /* 0x000fe80003800200 */
[----:B------:R-:W-:-:S13]  /*08f0*/  ISETP.NE.AND P1, PT, R3, UR4, PT ;  /* 0x0000000403007c0c */ /* 0x000fda000bf25270 */
[----:B------:R-:W-:Y:S05]  /*0900*/  @P1 BRA `(.L_x_88) ;  /* 0x00000000003c1947 */ /* 0x000fea0003800000 */
[----:B------:R-:W0:Y:S01]  /*0910*/  S2UR UR8, SR_CgaCtaId ;  /* 0x00000000000879c3 */ /* 0x000e220000008800 */
[----:B------:R-:W-:Y:S01]  /*0920*/  UMOV UR7, 0x400 ;  /* 0x0000040000077882 */ /* 0x000fe20000000000 */
[----:B------:R-:W-:Y:S01]  /*0930*/  IMAD.MOV.U32 R3, RZ, RZ, 0x1 ;  /* 0x00000001ff037424 */ /* 0x000fe200078e00ff */
[----:B------:R-:W-:Y:S02]  /*0940*/  UIADD3 UR5, UPT, UPT, UR7, 0x1004, URZ ;  /* 0x0000100407057890 */ /* 0x000fe4000fffe0ff */
[----:B------:R-:W-:Y:S02]  /*0950*/  UIADD3 UR6, UPT, UPT, UR7, 0x2004, URZ ;  /* 0x0000200407067890 */ /* 0x000fe4000fffe0ff */
[----:B------:R-:W-:Y:S02]  /*0960*/  UIADD3 UR7, UPT, UPT, UR7, 0x3004, URZ ;  /* 0x0000300407077890 */ /* 0x000fe4000fffe0ff */
[----:B0-----:R-:W-:Y:S02]  /*0970*/  ULEA UR5, UR8, UR5, 0x18 ;  /* 0x0000000508057291 */ /* 0x001fe4000f8ec0ff */
[----:B------:R-:W-:-:S02]  /*0980*/  ULEA UR6, UR8, UR6, 0x18 ;  /* 0x0000000608067291 */ /* 0x000fc4000f8ec0ff */
[----:B------:R-:W-:Y:S02]  /*0990*/  ULEA UR7, UR8, UR7, 0x18 ;  /* 0x0000000708077291 */ /* 0x000fe4000f8ec0ff */
[C---:B------:R-:W-:Y:S02]  /*09a0*/  LEA R6, R2.reuse, UR5, 0x2 ;  /* 0x0000000502067c11 */ /* 0x040fe4000f8e10ff */
[----:B------:R-:W-:-:S03]  /*09b0*/  LEA R7, R2, UR6, 0x2 ;  /* 0x0000000602077c11 */ /* 0x000fc6000f8e10ff */
[----:B------:R0:W-:Y:S04]  /*09c0*/  STS [R6], RZ ;  /* 0x000000ff06007388 */ /* 0x0001e80000000800 */
[----:B------:R0:W-:Y:S04]  /*09d0*/  STS [R7], RZ ;  /* 0x000000ff07007388 */ /* 0x0001e80000000800 */
[----:B------:R0:W-:Y:S01]  /*09e0*/  STS.U8 [R2+UR7], R3 ;  /* 0x0000000302007988 */ /* 0x0001e20008000007 */
[----:B------:R-:W-:Y:S05]  /*09f0*/  BRA `(.L_x_89) ;  /* 0x0000000000687947 */ /* 0x000fea0003800000 */
.L_x_88:
[----:B------:R-:W0:Y:S01]  /*0a00*/  S2UR UR6, SR_CgaCtaId ;  /* 0x00000000000679c3 */ /* 0x000e220000008800 */
[----:B------:R-:W-:Y:S02]  /*0a10*/  UMOV UR5, 0x400 ;  /* 0x0000040000057882 */ /* 0x000fe40000000000 */
[----:B------:R-:W-:Y:S02]  /*0a20*/  UIADD3 UR8, UPT, UPT, UR5, 0x2004, URZ ;  /* 0x0000200405087890 */ /* 0x000fe4000fffe0ff */
[----:B0-----:R-:W-:Y:S02]  /*0a30*/  ULEA UR7, UR6, UR5, 0x18 ;  /* 0x0000000506077291 */ /* 0x001fe4000f8ec0ff */
[----:B------:R-:W-:-:S04]  /*0a40*/  ULEA UR8, UR6, UR8, 0x18 ;  /* 0x0000000806087291 */ /* 0x000fc8000f8ec0ff */
[C---:B------:R-:W-:Y:S01]  /*0a50*/  LEA R3, R2.reuse, UR7, 0x2 ;  /* 0x0000000702037c11 */ /* 0x040fe2000f8e10ff */
[----:B------:R-:W-:Y:S01]  /*0a60*/  UIADD3 UR7, UPT, UPT, UR5, 0x1004, URZ ;  /* 0x0000100405077890 */ /* 0x000fe2000fffe0ff */
[----:B------:R-:W-:Y:S01]  /*0a70*/  LEA R21, R2, UR8, 0x2 ;  /* 0x0000000802157c11 */ /* 0x000fe2000f8e10ff */
[----:B------:R-:W-:Y:S02]  /*0a80*/  UIADD3 UR5, UPT, UPT, UR5, 0x3004, URZ ;  /* 0x0000300405057890 */ /* 0x000fe4000fffe0ff */
[----:B------:R-:W-:Y:S01]  /*0a90*/  LDS R6, [R3+0x4] ;  /* 0x0000040003067984 */ /* 0x000fe20000000800 */
[----:B------:R-:W-:Y:S02]  /*0aa0*/  ULEA UR7, UR6, UR7, 0x18 ;  /* 0x0000000706077291 */ /* 0x000fe4000f8ec0ff */
[----:B------:R-:W-:Y:S01]  /*0ab0*/  ULEA UR5, UR6, UR5, 0x18 ;  /* 0x0000000506057291 */ /* 0x000fe2000f8ec0ff */
[----:B------:R-:W0:Y:S02]  /*0ac0*/  LDS R7, [R3] ;  /* 0x0000000003077984 */ /* 0x000e240000000800 */
[C---:B0-----:R-:W-:Y:S01]  /*0ad0*/  FADD R20, R6.reuse, -R7 ;  /* 0x8000000706147221 */ /* 0x041fe20000000000 */
[----:B------:R-:W-:-:S02]  /*0ae0*/  FSETP.GT.AND P2, PT, R6, R7, PT ;  /* 0x000000070600720b */ /* 0x000fc40003f44000 */
[----:B------:R-:W-:Y:S02]  /*0af0*/  FSETP.GEU.AND P3, PT, R6, R7, PT ;  /* 0x000000070600720b */ /* 0x000fe40003f6e000 */
[C---:B------:R-:W-:Y:S02]  /*0b00*/  FSETP.NE.AND P1, PT, |R20|.reuse, +INF , PT ;  /* 0x7f8000001400780b */ /* 0x040fe40003f25200 */
[C---:B------:R-:W-:Y:S02]  /*0b10*/  FSEL R6, R20.reuse, RZ, P2 ;  /* 0x000000ff14067208 */ /* 0x040fe40001000000 */
[----:B------:R-:W-:Y:S02]  /*0b20*/  FSEL R20, -R20, RZ, !P3 ;  /* 0x000000ff14147208 */ /* 0x000fe40005800100 */
[----:B------:R-:W-:Y:S02]  /*0b30*/  SEL R3, RZ, 0x1, !P1 ;  /* 0x00000001ff037807 */ /* 0x000fe40004800000 */
[----:B------:R-:W-:-:S02]  /*0b40*/  LEA R7, R2, UR7, 0x2 ;  /* 0x0000000702077c11 */ /* 0x000fc4000f8e10ff */
[----:B------:R-:W-:Y:S01]  /*0b50*/  FSEL R6, R6, RZ, P1 ;  /* 0x000000ff06067208 */ /* 0x000fe20000800000 */
[----:B------:R1:W-:Y:S01]  /*0b60*/  STS.U8 [R2+UR5], R3 ;  /* 0x0000000302007988 */ /* 0x0003e20008000005 */
[----:B------:R-:W-:-:S03]  /*0b70*/  FSEL R20, R20, RZ, P1 ;  /* 0x000000ff14147208 */ /* 0x000fc60000800000 */
[----:B------:R1:W-:Y:S04]  /*0b80*/  STS [R7], R6 ;  /* 0x0000000607007388 */ /* 0x0003e80000000800 */
[----:B------:R1:W-:Y:S02]  /*0b90*/  STS [R21], R20 ;  /* 0x0000001415007388 */ /* 0x0003e40000000800 */
.L_x_89:
[----:B------:R-:W-:Y:S05]  /*0ba0*/  BSYNC.RECONVERGENT B1 ;  /* 0x0000000000017941 */ /* 0x000fea0003800200 */
.L_x_87:
[----:B01----:R-:W-:-:S05]  /*0bb0*/  IMAD.IADD R2, R11, 0x1, R2 ;  /* 0x000000010b027824 */ /* 0x003fca00078e0202 */
[----:B------:R-:W-:-:S13]  /*0bc0*/  ISETP.GE.AND P1, PT, R2, R18, PT ;  /* 0x000000120200720c */ /* 0x000fda0003f26270 */
[----:B------:R-:W-:Y:S05]  /*0bd0*/  @!P1 BRA `(.L_x_90) ;  /* 0xfffffffc003c9947 */ /* 0x000fea000383ffff */
.L_x_86:
[----:B------:R-:W-:Y:S05]  /*0be0*/  BSYNC.RECONVERGENT B0 ;  /* 0x0000000000007941 */ /* 0x000fea0003800200 */
.L_x_85:
[----:B------:R-:W0:Y:S01]  /*0bf0*/  LDCU UR5, c[0x0][0x398] ;  /* 0x00007300ff0577ac */ /* 0x000e220008000800 */
[----:B------:R-:W-:Y:S01]  /*0c00*/  BAR.SYNC.DEFER_BLOCKING 0x0 ;  /* 0x0000000000007b1d */ /* 0x000fe20000010000 */
[----:B------:R-:W-:-:S05]  /*0c10*/  ISETP.LT.OR P1, PT, R19, 0x1, !P0 ;  /* 0x000000011300780c */ /* 0x000fca0004721670 */
[----:B------:R-:W1:Y:S01]  /*0c20*/  LDCU UR12, c[0x0][0x390] ;  /* 0x00007200ff0c77ac */ /* 0x000e620008000800 */
[----:B------:R-:W-:Y:S01]  /*0c30*/  BSSY.RECONVERGENT B0, `(.L_x_91) ;  /* 0x0000090000007945 */ /* 0x000fe20003800200 */
[----:B------:R-:W2:Y:S01]  /*0c40*/  LDCU UR9, c[0x0][0x394] ;  /* 0x00007280ff0977ac */ /* 0x000ea20008000800 */
[----:B0-----:R-:W-:-:S13]  /*0c50*/  ISETP.GE.OR P1, PT, R9, UR5, P1 ;  /* 0x0000000509007c0c */ /* 0x001fda0008f26670 */
[----:B-12---:R-:W-:Y:S05]  /*0c60*/  @P1 BRA `(.L_x_92) ;  /* 0x0000000800301947 */ /* 0x006fea0003800000 */
[----:B------:R-:W-:Y:S01]  /*0c70*/  VIMNMX R18, PT, PT, R25, 0x400, PT ;  /* 0x0000040019127848 */ /* 0x000fe20003fe0100 */
[----:B------:R-:W-:-:S03]  /*0c80*/  IMAD.MOV.U32 R19, RZ, RZ, RZ ;  /* 0x000000ffff137224 */ /* 0x000fc600078e00ff */
[----:B------:R-:W-:-:S07]  /*0c90*/  VIMNMX R18, PT, PT, R18, 0x1, !PT ;  /* 0x0000000112127848 */ /* 0x000fce0007fe0100 */
.L_x_108:
[----:B------:R-:W0:Y:S01]  /*0ca0*/  LDC R20, c[0x0][0x390] ;  /* 0x0000e400ff147b82 */ /* 0x000e220000000800 */
[----:B------:R-:W-:Y:S01]  /*0cb0*/  IADD3 R21, PT, PT, R19, UR4, RZ ;  /* 0x0000000413157c10 */ /* 0x000fe2000fffe0ff */
[----:B------:R-:W-:Y:S01]  /*0cc0*/  UMOV UR5, 0x400 ;  /* 0x0000040000057882 */ /* 0x000fe20000000000 */
[----:B------:R-:W-:Y:S01]  /*0cd0*/  LOP3.LUT P1, RZ, R0, 0xff, RZ, 0xc0, !PT ;  /* 0x000000ff00ff7812 */ /* 0x000fe2000782c0ff */
[----:B------:R-:W-:Y:S01]  /*0ce0*/  UIADD3 UR6, UPT, UPT, UR5, 0x3004, URZ ;  /* 0x0000300405067890 */ /* 0x000fe2000fffe0ff */
[----:B------:R-:W-:Y:S01]  /*0cf0*/  BSSY.RECONVERGENT B1, `(.L_x_93) ;  /* 0x000001f000017945 */ /* 0x000fe20003800200 */
[----:B------:R-:W-:Y:S01]  /*0d00*/  UIADD3 UR8, UPT, UPT, UR5, 0x1004, URZ ;  /* 0x0000100405087890 */ /* 0x000fe2000fffe0ff */
[----:B------:R-:W-:Y:S01]  /*0d10*/  ISETP.LE.OR P1, PT, R21, UR9, P1 ;  /* 0x0000000915007c0c */ /* 0x000fe20008f23670 */
[----:B------:R-:W1:Y:S01]  /*0d20*/  LDC.64 R6, c[0x0][0x3a0] ;  /* 0x0000e800ff067b82 */ /* 0x000e620000000a00 */
[----:B------:R-:W-:-:S07]  /*0d30*/  UIADD3 UR5, UPT, UPT, UR5, 0x2004, URZ ;  /* 0x0000200405057890 */ /* 0x000fce000fffe0ff */
[----:B------:R-:W2:Y:S01]  /*0d40*/  S2UR UR7, SR_CgaCtaId ;  /* 0x00000000000779c3 */ /* 0x000ea20000008800 */
[-C--:B0-----:R-:W-:Y:S01]  /*0d50*/  VIMNMX R2, PT, PT, R8, R20.reuse, PT ;  /* 0x0000001408027248 */ /* 0x081fe20003fe0100 */
[----:B------:R-:W-:-:S03]  /*0d60*/  IMAD R3, R9, R20, R21 ;  /* 0x0000001409037224 */ /* 0x000fc600078e0215 */
[----:B------:R-:W-:Y:S01]  /*0d70*/  ISETP.GT.AND P2, PT, R2, R21, PT ;  /* 0x000000150200720c */ /* 0x000fe20003f44270 */
[----:B-1----:R-:W-:Y:S01]  /*0d80*/  IMAD.WIDE R6, R3, 0x4, R6 ;  /* 0x0000000403067825 */ /* 0x002fe200078e0206 */
[----:B--2---:R-:W-:-:S11]  /*0d90*/  ULEA UR6, UR7, UR6, 0x18 ;  /* 0x0000000607067291 */ /* 0x004fd6000f8ec0ff */
[----:B------:R-:W-:Y:S01]  /*0da0*/  @P2 IMAD.MOV.U32 R3, RZ, RZ, 0x7fc00000 ;  /* 0x7fc00000ff032424 */ /* 0x000fe200078e00ff */
[----:B------:R-:W-:Y:S02]  /*0db0*/  ULEA UR8, UR7, UR8, 0x18 ;  /* 0x0000000807087291 */ /* 0x000fe4000f8ec0ff */
[----:B------:R-:W-:Y:S02]  /*0dc0*/  ULEA UR5, UR7, UR5, 0x18 ;  /* 0x0000000507057291 */ /* 0x000fe4000f8ec0ff */
[----:B------:R0:W-:Y:S01]  /*0dd0*/  @P2 STG.E desc[UR10][R6.64], R3 ;  /* 0x0000000306002986 */ /* 0x0001e2000c10190a */
[----:B------:R-:W-:Y:S01]  /*0de0*/  ISETP.GE.OR P2, PT, R21, R8, P1 ;  /* 0x000000081500720c */ /* 0x000fe20000f46670 */
[----:B------:R-:W-:Y:S01]  /*0df0*/  VIADD R23, R19, UR6 ;  /* 0x0000000613177c36 */ /* 0x000fe20008000000 */
[C---:B------:R-:W-:Y:S02]  /*0e00*/  ISETP.GE.AND P1, PT, R21.reuse, R20, PT ;  /* 0x000000141500720c */ /* 0x040fe40003f26270 */
[----:B------:R-:W-:-:S02]  /*0e10*/  ISETP.EQ.OR P2, PT, R21, RZ, P2 ;  /* 0x000000ff1500720c */ /* 0x000fc40001742670 */
[C---:B------:R-:W-:Y:S02]  /*0e20*/  LEA R22, R19.reuse, UR8, 0x2 ;  /* 0x0000000813167c11 */ /* 0x040fe4000f8e10ff */
[----:B------:R-:W-:Y:S02]  /*0e30*/  LEA R20, R19, UR5, 0x2 ;  /* 0x0000000513147c11 */ /* 0x000fe4000f8e10ff */
[----:B------:R-:W-:-:S07]  /*0e40*/  ISETP.NE.OR P3, PT, R21, R8, P1 ;  /* 0x000000081500720c */ /* 0x000fce0000f65670 */
[----:B0-----:R-:W-:Y:S06]  /*0e50*/  @P2 BRA `(.L_x_94) ;  /* 0x0000000000202947 */ /* 0x001fec0003800000 */
[----:B------:R-:W0:Y:S02]  /*0e60*/  LDS.U8 R0, [R23] ;  /* 0x0000000017007984 */ /* 0x000e240000000000 */
[----:B0-----:R-:W-:Y:S01]  /*0e70*/  ISETP.NE.AND P2, PT, R0, RZ, PT ;  /* 0x000000ff0000720c */ /* 0x001fe20003f45270 */
[----:B------:R-:W-:-:S12]  /*0e80*/  IMAD.MOV.U32 R0, RZ, RZ, 0x1 ;  /* 0x00000001ff007424 */ /* 0x000fd800078e00ff */
[----:B------:R-:W0:Y:S01]  /*0e90*/  @P2 LDS R2, [R22] ;  /* 0x0000000016022984 */ /* 0x000e220000000800 */
[----:B------:R-:W-:-:S03]  /*0ea0*/  @P2 PRMT R0, RZ, 0x7610, R0 ;  /* 0x00007610ff002816 */ /* 0x000fc60000000000 */
[----:B------:R-:W1:Y:S01]  /*0eb0*/  @P2 LDS R3, [R20] ;  /* 0x0000000014032984 */ /* 0x000e620000000800 */
[----:B0-----:R-:W-:Y:S01]  /*0ec0*/  @P2 FADD R13, R13, R2 ;  /* 0x000000020d0d2221 */ /* 0x001fe20000000000 */
[----:B-1----:R-:W-:-:S07]  /*0ed0*/  @P2 FADD R12, R12, R3 ;  /* 0x000000030c0c2221 */ /* 0x002fce0000000000 */
.L_x_94:
[----:B------:R-:W-:Y:S05]  /*0ee0*/  BSYNC.RECONVERGENT B1 ;  /* 0x0000000000017941 */ /* 0x000fea0003800200 */
.L_x_93:
[----:B------:R-:W-:Y:S04]  /*0ef0*/  BSSY.RECONVERGENT B1, `(.L_x_95) ;  /* 0x000002f000017945 */ /* 0x000fe80003800200 */
[----:B------:R-:W-:Y:S05]  /*0f00*/  @P3 BRA `(.L_x_96) ;  /* 0x0000000000b43947 */ /* 0x000fea0003800000 */
[----:B------:R-:W-:-:S13]  /*0f10*/  LOP3.LUT P2, RZ, R0, 0xff, RZ, 0xc0, !PT ;  /* 0x000000ff00ff7812 */ /* 0x000fda000784c0ff */
[----:B------:R-:W-:Y:S05]  /*0f20*/  @P2 BRA `(.L_x_97) ;  /* 0x0000000000a42947 */ /* 0x000fea0003800000 */
[----:B------:R-:W0:Y:S02]  /*0f30*/  LDS.U8 R0, [R23] ;  /* 0x0000000017007984 */ /* 0x000e240000000000 */
[----:B0-----:R-:W-:Y:S01]  /*0f40*/  ISETP.NE.AND P2, PT, R0, RZ, PT ;  /* 0x000000ff0000720c */ /* 0x001fe20003f45270 */
[----:B------:R-:W-:-:S12]  /*0f50*/  IMAD.MOV.U32 R0, RZ, RZ, 0x1 ;  /* 0x00000001ff007424 */ /* 0x000fd800078e00ff */
[----:B------:R-:W-:Y:S02]  /*0f60*/  @!P2 IMAD.MOV.U32 R3, RZ, RZ, 0x7fc00000 ;  /* 0x7fc00000ff03a424 */ /* 0x000fe400078e00ff */
[----:B------:R-:W-:Y:S02]  /*0f70*/  @!P2 IMAD.MOV.U32 R14, RZ, RZ, 0x7fc00000 ;  /* 0x7fc00000ff0ea424 */ /* 0x000fe400078e00ff */
[----:B------:R-:W-:Y:S01]  /*0f80*/  @!P2 IMAD.MOV.U32 R15, RZ, RZ, 0x7fc00000 ;  /* 0x7fc00000ff0fa424 */ /* 0x000fe200078e00ff */
[----:B------:R1:W-:Y:S01]  /*0f90*/  @!P2 STG.E desc[UR10][R4.64], R3 ;  /* 0x000000030400a986 */ /* 0x0003e2000c10190a */
[----:B------:R-:W-:Y:S05]  /*0fa0*/  @!P2 BRA `(.L_x_96) ;  /* 0x00000000008ca947 */ /* 0x000fea0003800000 */
[----:B------:R-:W0:Y:S01]  /*0fb0*/  LDS R0, [R22] ;  /* 0x0000000016007984 */ /* 0x000e220000000800 */
[----:B------:R-:W-:Y:S03]  /*0fc0*/  BSSY.RECONVERGENT B2, `(.L_x_98) ;  /* 0x000001a000027945 */ /* 0x000fe60003800200 */
[----:B-1----:R-:W1:Y:S01]  /*0fd0*/  LDS R3, [R20] ;  /* 0x0000000014037984 */ /* 0x002e620000000800 */
[----:B0-----:R-:W-:Y:S01]  /*0fe0*/  FADD R13, R13, R0 ;  /* 0x000000000d0d7221 */ /* 0x001fe20000000000 */
[----:B------:R-:W-:Y:S02]  /*0ff0*/  IMAD.MOV.U32 R0, RZ, RZ, 0x42480000 ;  /* 0x42480000ff007424 */ /* 0x000fe400078e00ff */
[----:B-1----:R-:W-:Y:S01]  /*1000*/  FADD R12, R12, R3 ;  /* 0x000000030c0c7221 */ /* 0x002fe20000000000 */
[----:B------:R-:W-:-:S03]  /*1010*/  FMUL R14, R13, R16 ;  /* 0x000000100d0e7220 */ /* 0x000fc60000400000 */
[----:B------:R-:W-:-:S04]  /*1020*/  FMUL R15, R12, R16 ;  /* 0x000000100c0f7220 */ /* 0x000fc80000400000 */
        /* <DEDUP_REMOVED lines=13> */
[----:B------:R-:W-:Y:S01]  /*1100*/  IMAD.MOV.U32 R3, RZ, RZ, R27 ;  /* 0x000000ffff037224 */ /* 0x000fe200078e001b */
[----:B------:R-:W-:-:S07]  /*1110*/  MOV R2, 0x1130 ;  /* 0x0000113000027802 */ /* 0x000fce0000000f00 */
[----:B------:R-:W-:Y:S05]  /*1120*/  CALL.REL.NOINC `($__internal_3_$__cuda_sm3x_div_rn_noftz_f32_slowpath) ;  /* 0x0000000400f87944 */ /* 0x000fea0003c00000 */
[----:B------:R-:W-:-:S07]  /*1130*/  IMAD.MOV.U32 R2, RZ, RZ, R0 ;  /* 0x000000ffff027224 */ /* 0x000fce00078e0000 */
.L_x_101:
[----:B------:R-:W-:Y:S05]  /*1140*/  BSYNC.RECONVERGENT B3 ;  /* 0x0000000000037941 */ /* 0x000fea0003800200 */
.L_x_100:
[----:B------:R-:W-:-:S07]  /*1150*/  IMAD.MOV.U32 R0, RZ, RZ, R2 ;  /* 0x000000ffff007224 */ /* 0x000fce00078e0002 */
.L_x_99:
[----:B------:R-:W-:Y:S05]  /*1160*/  BSYNC.RECONVERGENT B2 ;  /* 0x0000000000027941 */ /* 0x000fea0003800200 */
.L_x_98:
[----:B------:R-:W-:-:S04]  /*1170*/  FMNMX R0, R0, 100, PT ;  /* 0x42c8000000007809 */ /* 0x000fc80003800000 */
[----:B------:R-:W-:Y:S02]  /*1180*/  FMNMX R3, RZ, R0, !PT ;  /* 0x00000000ff037209 */ /* 0x000fe40007800000 */
[----:B------:R-:W-:-:S03]  /*1190*/  PRMT R0, RZ, 0x7610, R0 ;  /* 0x00007610ff007816 */ /* 0x000fc60000000000 */
[----:B------:R2:W-:Y:S01]  /*11a0*/  STG.E desc[UR10][R4.64], R3 ;  /* 0x0000000304007986 */ /* 0x0005e2000c10190a */
[----:B------:R-:W-:Y:S05]  /*11b0*/  BRA `(.L_x_96) ;  /* 0x0000000000087947 */ /* 0x000fea0003800000 */
.L_x_97:
[----:B------:R-:W-:-:S05]  /*11c0*/  IMAD.MOV.U32 R3, RZ, RZ, 0x7fc00000 ;  /* 0x7fc00000ff037424 */ /* 0x000fca00078e00ff */
[----:B------:R0:W-:Y:S02]  /*11d0*/  STG.E desc[UR10][R4.64], R3 ;  /* 0x0000000304007986 */ /* 0x0001e4000c10190a */
.L_x_96:
[----:B------:R-:W-:Y:S05]  /*11e0*/  BSYNC.RECONVERGENT B1 ;  /* 0x0000000000017941 */ /* 0x000fea0003800200 */
.L_x_95:
[----:B------:R-:W-:Y:S01]  /*11f0*/  ISETP.LE.OR P2, PT, R21, R8, P1 ;  /* 0x000000081500720c */ /* 0x000fe20000f43670 */
[----:B------:R-:W-:-:S12]  /*1200*/  BSSY.RECONVERGENT B1, `(.L_x_102) ;  /* 0x000002c000017945 */ /* 0x000fd80003800200 */
[----:B------:R-:W-:Y:S05]  /*1210*/  @P2 BRA `(.L_x_103) ;  /* 0x0000000000a82947 */ /* 0x000fea0003800000 */
[----:B------:R-:W-:-:S13]  /*1220*/  LOP3.LUT P2, RZ, R0, 0xff, RZ, 0xc0, !PT ;  /* 0x000000ff00ff7812 */ /* 0x000fda000784c0ff */
[----:B012---:R-:W-:-:S05]  /*1230*/  @P2 MOV R3, 0x7fc00000 ;  /* 0x7fc0000000032802 */ /* 0x007fca0000000f00 */
[----:B------:R3:W-:Y:S01]  /*1240*/  @P2 STG.E desc[UR10][R6.64], R3 ;  /* 0x0000000306002986 */ /* 0x0007e2000c10190a */
[----:B------:R-:W-:Y:S05]  /*1250*/  @P2 BRA `(.L_x_103) ;  /* 0x0000000000982947 */ /* 0x000fea0003800000 */
[----:B------:R-:W0:Y:S01]  /*1260*/  LDS.U8 R23, [R23] ;  /* 0x0000000017177984 */ /* 0x000e220000000000 */
[----:B------:R-:W-:Y:S01]  /*1270*/  IMAD.MOV.U32 R0, RZ, RZ, 0x1 ;  /* 0x00000001ff007424 */ /* 0x000fe200078e00ff */
[----:B0-----:R-:W-:-:S13]  /*1280*/  ISETP.NE.AND P2, PT, R23, RZ, PT ;  /* 0x000000ff1700720c */ /* 0x001fda0003f45270 */
[----:B---3--:R-:W-:-:S05]  /*1290*/  @!P2 IMAD.MOV.U32 R3, RZ, RZ, 0x7fc00000 ;  /* 0x7fc00000ff03a424 */ /* 0x008fca00078e00ff */
[----:B------:R4:W-:Y:S01]  /*12a0*/  @!P2 STG.E desc[UR10][R6.64], R3 ;  /* 0x000000030600a986 */ /* 0x0009e2000c10190a */
[----:B------:R-:W-:Y:S05]  /*12b0*/  @!P2 BRA `(.L_x_103) ;  /* 0x000000000080a947 */ /* 0x000fea0003800000 */
[----:B----4-:R-:W0:Y:S01]  /*12c0*/  LDS R3, [R22] ;  /* 0x0000000016037984 */ /* 0x010e220000000800 */
[----:B------:R-:W-:Y:S03]  /*12d0*/  BSSY.RECONVERGENT B2, `(.L_x_104) ;  /* 0x000001a000027945 */ /* 0x000fe60003800200 */
[----:B------:R-:W1:Y:S01]  /*12e0*/  LDS R21, [R20] ;  /* 0x0000000014157984 */ /* 0x000e620000000800 */
[-C--:B0-----:R-:W-:Y:S01]  /*12f0*/  FMUL R3, R3, R16.reuse ;  /* 0x0000001003037220 */ /* 0x081fe20000400000 */
[----:B-1----:R-:W-:-:S03]  /*1300*/  FMUL R0, R21, R16 ;  /* 0x0000001015007220 */ /* 0x002fc60000400000 */
[-C--:B------:R-:W-:Y:S01]  /*1310*/  FFMA R14, R14, R17.reuse, R3 ;  /* 0x000000110e0e7223 */ /* 0x080fe20000000003 */
[----:B------:R-:W-:Y:S01]  /*1320*/  FFMA R15, R15, R17, R0 ;  /* 0x000000110f0f7223 */ /* 0x000fe20000000000 */
[----:B------:R-:W-:-:S03]  /*1330*/  IMAD.MOV.U32 R0, RZ, RZ, 0x42480000 ;  /* 0x42480000ff007424 */ /* 0x000fc600078e00ff */
        /* <DEDUP_REMOVED lines=17> */
.L_x_107:
[----:B------:R-:W-:Y:S05]  /*1450*/  BSYNC.RECONVERGENT B3 ;  /* 0x0000000000037941 */ /* 0x000fea0003800200 */
.L_x_106:
[----:B------:R-:W-:-:S07]  /*1460*/  IMAD.MOV.U32 R0, RZ, RZ, R2 ;  /* 0x000000ffff007224 */ /* 0x000fce00078e0002 */
.L_x_105:
[----:B------:R-:W-:Y:S05]  /*1470*/  BSYNC.RECONVERGENT B2 ;  /* 0x0000000000027941 */ /* 0x000fea0003800200 */
.L_x_104:
[----:B------:R-:W-:-:S04]  /*1480*/  FMNMX R0, R0, 100, PT ;  /* 0x42c8000000007809 */ /* 0x000fc80003800000 */
[----:B------:R-:W-:Y:S02]  /*1490*/  FMNMX R3, RZ, R0, !PT ;  /* 0x00000000ff037209 */ /* 0x000fe40007800000 */
[----:B------:R-:W-:-:S03]  /*14a0*/  PRMT R0, RZ, 0x7610, R0 ;  /* 0x00007610ff007816 */ /* 0x000fc60000000000 */
[----:B------:R0:W-:Y:S04]  /*14b0*/  STG.E desc[UR10][R6.64], R3 ;  /* 0x0000000306007986 */ /* 0x0001e8000c10190a */
.L_x_103:
[----:B------:R-:W-:Y:S05]  /*14c0*/  BSYNC.RECONVERGENT B1 ;  /* 0x0000000000017941 */ /* 0x000fea0003800200 */
.L_x_102:
[----:B------:R-:W-:Y:S01]  /*14d0*/  ISETP.LT.OR P1, PT, R8, UR12, P1 ;  /* 0x0000000c08007c0c */ /* 0x000fe20008f21670 */
[----:B------:R-:W-:-:S12]  /*14e0*/  VIADD R19, R19, 0x1 ;  /* 0x0000000113137836 */ /* 0x000fd80000000000 */
[----:B01234-:R-:W-:-:S05]  /*14f0*/  @!P1 IMAD.MOV.U32 R3, RZ, RZ, 0x7fc00000 ;  /* 0x7fc00000ff039424 */ /* 0x01ffca00078e00ff */
[----:B------:R0:W-:Y:S01]  /*1500*/  @!P1 STG.E desc[UR10][R6.64], R3 ;  /* 0x0000000306009986 */ /* 0x0001e2000c10190a */
[----:B------:R-:W-:-:S13]  /*1510*/  ISETP.NE.AND P1, PT, R19, R18, PT ;  /* 0x000000121300720c */ /* 0x000fda0003f25270 */
[----:B0-----:R-:W-:Y:S05]  /*1520*/  @P1 BRA `(.L_x_108) ;  /* 0xfffffff400dc1947 */ /* 0x001fea000383ffff */
.L_x_92:
[----:B------:R-:W-:Y:S05]  /*1530*/  BSYNC.RECONVERGENT B0 ;  /* 0x0000000000007941 */ /* 0x000fea0003800200 */
.L_x_91:
[----:B------:R-:W0:Y:S01]  /*1540*/  LDCU UR5, c[0x0][0x390] ;  /* 0x00007200ff0577ac */ /* 0x000e220008000800 */
[----:B------:R-:W-:Y:S01]  /*1550*/  VIADD R25, R25, 0xfffffc00 ;  /* 0xfffffc0019197836 */ /* 0x000fe20000000000 */
[----:B------:R-:W-:-:S04]  /*1560*/  UIADD3 UR4, UPT, UPT, UR4, 0x400, URZ ;  /* 0x0000040004047890 */ /* 0x000fc8000fffe0ff */
[----:B0-----:R-:W-:Y:S01]  /*1570*/  UISETP.GE.AND UP0, UPT, UR4, UR5, UPT ;  /* 0x000000050400728c */ /* 0x001fe2000bf06270 */
[----:B------:R-:W-:Y:S08]  /*1580*/  BAR.SYNC.DEFER_BLOCKING 0x0 ;  /* 0x0000000000007b1d */ /* 0x000ff00000010000 */
[----:B------:R-:W-:Y:S05]  /*1590*/  BRA.U !UP0, `(.L_x_109) ;  /* 0xfffffff108587547 */ /* 0x000fea000b83ffff */
[----:B------:R-:W-:Y:S05]  /*15a0*/  EXIT ;  /* 0x000000000000794d */ /* 0x000fea0003800000 */
        .weak           $__internal_2_$__cuda_sm20_rcp_rn_f32_slowpath
        .type           $__internal_2_$__cuda_sm20_rcp_rn_f32_slowpath,@function
        .size           $__internal_2_$__cuda_sm20_rcp_rn_f32_slowpath,($__internal_3_$__cuda_sm3x_div_rn_noftz_f32_slowpath - $__internal_2_$__cuda_sm20_rcp_rn_f32_slowpath)
$__internal_2_$__cuda_sm20_rcp_rn_f32_slowpath:
[----:B------:R-:W-:Y:S01]  /*15b0*/  IMAD.SHL.U32 R2, R0, 0x2, RZ ;  /* 0x0000000200027824 */ /* 0x000fe200078e00ff */
[----:B------:R-:W-:Y:S04]  /*15c0*/  BSSY.RECONVERGENT B2, `(.L_x_110) ;  /* 0x0000030000027945 */ /* 0x000fe80003800200 */
[----:B------:R-:W-:-:S04]  /*15d0*/  SHF.R.U32.HI R2, RZ, 0x18, R2 ;  /* 0x00000018ff027819 */ /* 0x000fc80000011602 */
[----:B------:R-:W-:-:S13]  /*15e0*/  ISETP.NE.U32.AND P0, PT, R2, RZ, PT ;  /* 0x000000ff0200720c */ /* 0x000fda0003f05070 */
[----:B------:R-:W-:Y:S05]  /*15f0*/  @P0 BRA `(.L_x_111) ;  /* 0x0000000000280947 */ /* 0x000fea0003800000 */
[----:B------:R-:W-:-:S05]  /*1600*/  IMAD.SHL.U32 R2, R0, 0x2, RZ ;  /* 0x0000000200027824 */ /* 0x000fca00078e00ff */
[----:B------:R-:W-:-:S13]  /*1610*/  ISETP.NE.AND P0, PT, R2, RZ, PT ;  /* 0x000000ff0200720c */ /* 0x000fda0003f05270 */
[----:B------:R-:W-:Y:S01]  /*1620*/  @P0 FFMA R4, R0, 1.84467440737095516160e+19, RZ ;  /* 0x5f80000000040823 */ /* 0x000fe200000000ff */
[----:B------:R-:W-:Y:S08]  /*1630*/  @!P0 MUFU.RCP R3, R0 ;  /* 0x0000000000038308 */ /* 0x000ff00000001000 */
[----:B------:R-:W0:Y:S02]  /*1640*/  @P0 MUFU.RCP R5, R4 ;  /* 0x0000000400050308 */ /* 0x000e240000001000 */
[----:B0-----:R-:W-:-:S04]  /*1650*/  @P0 FFMA R2, R4, R5, -1 ;  /* 0xbf80000004020423 */ /* 0x001fc80000000005 */
[----:B------:R-:W-:-:S04]  /*1660*/  @P0 FADD.FTZ R2, -R2, -RZ ;  /* 0x800000ff02020221 */ /* 0x000fc80000010100 */
[----:B------:R-:W-:-:S04]  /*1670*/  @P0 FFMA R2, R5, R2, R5 ;  /* 0x0000000205020223 */ /* 0x000fc80000000005 */
[----:B------:R-:W-:Y:S01]  /*1680*/  @P0 FFMA R3, R2, 1.84467440737095516160e+19, RZ ;  /* 0x5f80000002030823 */ /* 0x000fe200000000ff */
[----:B------:R-:W-:Y:S06]  /*1690*/  BRA `(.L_x_112) ;  /* 0x0000000000887947 */ /* 0x000fec0003800000 */
.L_x_111:
        /* <DEDUP_REMOVED lines=16> */
[----:B------:R-:W-:-:S03]  /*17a0*/  LOP3.LUT R4, R13, R6, RZ, 0xc0, !PT ;  /* 0x000000060d047212 */ /* 0x000fc600078ec0ff */
[----:B------:R-:W-:Y:S01]  /*17b0*/  IMAD.MOV R5, RZ, RZ, -R5 ;  /* 0x000000ffff057224 */ /* 0x000fe200078e0a05 */
[----:B------:R-:W-:-:S04]  /*17c0*/  SHF.R.U32.HI R4, RZ, R3, R4 ;  /* 0x00000003ff047219 */ /* 0x000fc80000011604 */
[----:B------:R-:W-:Y:S02]  /*17d0*/  LOP3.LUT P1, RZ, R5, R3, R6, 0xf8, !PT ;  /* 0x0000000305ff7212 */ /* 0x000fe4000782f806 */
[C---:B------:R-:W-:Y:S02]  /*17e0*/  LOP3.LUT P0, RZ, R4.reuse, 0x1, RZ, 0xc0, !PT ;  /* 0x0000000104ff7812 */ /* 0x040fe4000780c0ff */
[----:B------:R-:W-:-:S04]  /*17f0*/  LOP3.LUT P2, RZ, R4, 0x2, RZ, 0xc0, !PT ;  /* 0x0000000204ff7812 */ /* 0x000fc8000784c0ff */
[----:B------:R-:W-:Y:S02]  /*1800*/  PLOP3.LUT P0, PT, P0, P1, P2, 0xe0, 0x0 ;  /* 0x000000000000781c */ /* 0x000fe40000703c20 */
[----:B------:R-:W-:Y:S02]  /*1810*/  LOP3.LUT P1, RZ, R0, 0x7fffff, RZ, 0xc0, !PT ;  /* 0x007fffff00ff7812 */ /* 0x000fe4000782c0ff */
[----:B------:R-:W-:-:S05]  /*1820*/  SEL R3, RZ, 0x1, !P0 ;  /* 0x00000001ff037807 */ /* 0x000fca0004000000 */
[----:B------:R-:W-:-:S05]  /*1830*/  IMAD.MOV R3, RZ, RZ, -R3 ;  /* 0x000000ffff037224 */ /* 0x000fca00078e0a03 */
[----:B------:R-:W-:Y:S01]  /*1840*/  ISETP.GE.AND P0, PT, R3, RZ, PT ;  /* 0x000000ff0300720c */ /* 0x000fe20003f06270 */
[----:B------:R-:W-:-:S05]  /*1850*/  VIADD R3, R2, 0xffffff04 ;  /* 0xffffff0402037836 */ /* 0x000fca0000000000 */
[----:B------:R-:W-:-:S07]  /*1860*/  SHF.R.U32.HI R3, RZ, R3, R6 ;  /* 0x00000003ff037219 */ /* 0x000fce0000011606 */
[----:B------:R-:W-:-:S04]  /*1870*/  @!P0 VIADD R3, R3, 0x1 ;  /* 0x0000000103038836 */ /* 0x000fc80000000000 */
[----:B------:R-:W-:-:S05]  /*1880*/  @!P1 IMAD.SHL.U32 R3, R3, 0x2, RZ ;  /* 0x0000000203039824 */ /* 0x000fca00078e00ff */
[----:B------:R-:W-:Y:S01]  /*1890*/  LOP3.LUT R3, R3, 0x80000000, R0, 0xf8, !PT ;  /* 0x8000000003037812 */ /* 0x000fe200078ef800 */
[----:B------:R-:W-:Y:S06]  /*18a0*/  BRA `(.L_x_112) ;  /* 0x0000000000047947 */ /* 0x000fec0003800000 */
.L_x_113:
[----:B------:R0:W1:Y:S02]  /*18b0*/  MUFU.RCP R3, R0 ;  /* 0x0000000000037308 */ /* 0x0000640000001000 */
.L_x_112:
[----:B------:R-:W-:Y:S05]  /*18c0*/  BSYNC.RECONVERGENT B2 ;  /* 0x0000000000027941 */ /* 0x000fea0003800200 */
.L_x_110:
[----:B-1----:R-:W-:Y:S02]  /*18d0*/  IMAD.MOV.U32 R16, RZ, RZ, R3 ;  /* 0x000000ffff107224 */ /* 0x002fe400078e0003 */
[----:B------:R-:W-:Y:S02]  /*18e0*/  IMAD.MOV.U32 R2, RZ, RZ, R12 ;  /* 0x000000ffff027224 */ /* 0x000fe400078e000c */
[----:B------:R-:W-:-:S04]  /*18f0*/  IMAD.MOV.U32 R3, RZ, RZ, 0x0 ;  /* 0x00000000ff037424 */ /* 0x000fc800078e00ff */
[----:B0-----:R-:W-:Y:S05]  /*1900*/  RET.REL.NODEC R2 `(rsi_batch_f32) ;  /* 0xffffffe402bc7950 */ /* 0x001fea0003c3ffff */
        .weak           $__internal_3_$__cuda_sm3x_div_rn_noftz_f32_slowpath
        .type           $__internal_3_$__cuda_sm3x_div_rn_noftz_f32_slowpath,@function
        .size           $__internal_3_$__cuda_sm3x_div_rn_noftz_f32_slowpath,(.L_x_129 - $__internal_3_$__cuda_sm3x_div_rn_noftz_f32_slowpath)
$__internal_3_$__cuda_sm3x_div_rn_noftz_f32_slowpath:
[----:B------:R-:W-:Y:S01]  /*1910*/  SHF.R.U32.HI R24, RZ, 0x17, R3 ;  /* 0x00000017ff187819 */ /* 0x000fe20000011603 */
[----:B------:R-:W-:Y:S01]  /*1920*/  BSSY.RECONVERGENT B4, `(.L_x_114) ;  /* 0x0000062000047945 */ /* 0x000fe20003800200 */
[----:B------:R-:W-:Y:S02]  /*1930*/  SHF.R.U32.HI R26, RZ, 0x17, R0 ;  /* 0x00000017ff1a7819 */ /* 0x000fe40000011600 */
[----:B------:R-:W-:Y:S02]  /*1940*/  LOP3.LUT R24, R24, 0xff, RZ, 0xc0, !PT ;  /* 0x000000ff18187812 */ /* 0x000fe400078ec0ff */
[----:B------:R-:W-:-:S03]  /*1950*/  LOP3.LUT R29, R26, 0xff, RZ, 0xc0, !PT ;  /* 0x000000ff1a1d7812 */ /* 0x000fc600078ec0ff */
[----:B------:R-:W-:Y:S02]  /*1960*/  VIADD R28, R24, 0xffffffff ;  /* 0xffffffff181c7836 */ /* 0x000fe40000000000 */
[----:B------:R-:W-:-:S03]  /*1970*/  VIADD R27, R29, 0xffffffff ;  /* 0xffffffff1d1b7836 */ /* 0x000fc60000000000 */
[----:B------:R-:W-:-:S04]  /*1980*/  ISETP.GT.U32.AND P2, PT, R28, 0xfd, PT ;  /* 0x000000fd1c00780c */ /* 0x000fc80003f44070 */
[----:B------:R-:W-:-:S13]  /*1990*/  ISETP.GT.U32.OR P2, PT, R27, 0xfd, P2 ;  /* 0x000000fd1b00780c */ /* 0x000fda0001744470 */
[----:B------:R-:W-:Y:S01]  /*19a0*/  @!P2 IMAD.MOV.U32 R26, RZ, RZ, RZ ;  /* 0x000000ffff1aa224 */ /* 0x000fe200078e00ff */
        /* <DEDUP_REMOVED lines=17> */
[----:B------:R-:W-:Y:S02]  /*1ac0*/  ISETP.GE.AND P2, PT, R27, RZ, PT ;  /* 0x000000ff1b00720c */ /* 0x000fe40003f46270 */
[----:B------:R-:W-:-:S11]  /*1ad0*/  ISETP.GE.AND P3, PT, R28, RZ, PT ;  /* 0x000000ff1c00720c */ /* 0x000fd60003f66270 */
[----:B------:R-:W-:Y:S01]  /*1ae0*/  @P2 IMAD.MOV.U32 R26, RZ, RZ, RZ ;  /* 0x000000ffff1a2224 */ /* 0x000fe200078e00ff */
[----:B------:R-:W-:Y:S01]  /*1af0*/  @!P2 MOV R26, 0xffffffc0 ;  /* 0xffffffc0001aa802 */ /* 0x000fe20000000f00 */
[----:B------:R-:W-:Y:S01]  /*1b00*/  @!P2 FFMA R0, R0, 1.84467440737095516160e+19, RZ ;  /* 0x5f8000000000a823 */ /* 0x000fe200000000ff */
[----:B------:R-:W-:-:S03]  /*1b10*/  @!P3 FFMA R3, R3, 1.84467440737095516160e+19, RZ ;  /* 0x5f8000000303b823 */ /* 0x000fc600000000ff */
[----:B------:R-:W-:-:S07]  /*1b20*/  @!P3 VIADD R26, R26, 0x40 ;  /* 0x000000401a1ab836 */ /* 0x000fce0000000000 */
.L_x_115:
[----:B------:R-:W-:Y:S01]  /*1b30*/  LEA R28, R24, 0xc0800000, 0x17 ;  /* 0xc0800000181c7811 */ /* 0x000fe200078eb8ff */
[----:B------:R-:W-:Y:S01]  /*1b40*/  VIADD R29, R29, 0xffffff81 ;  /* 0xffffff811d1d7836 */ /* 0x000fe20000000000 */
[----:B------:R-:W-:Y:S03]  /*1b50*/  BSSY.RECONVERGENT B5, `(.L_x_120) ;  /* 0x0000035000057945 */ /* 0x000fe60003800200 */
[----:B------:R-:W-:Y:S02]  /*1b60*/  IMAD.IADD R30, R3, 0x1, -R28 ;  /* 0x00000001031e7824 */ /* 0x000fe400078e0a1c */
[C---:B------:R-:W-:Y:S01]  /*1b70*/  IMAD R0, R29.reuse, -0x800000, R0 ;  /* 0xff8000001d007824 */ /* 0x040fe200078e0200 */
[----:B------:R-:W-:Y:S01]  /*1b80*/  IADD3 R29, PT, PT, R29, 0x7f, -R24 ;  /* 0x0000007f1d1d7810 */ /* 0x000fe20007ffe818 */
[----:B------:R-:W0:Y:S01]  /*1b90*/  MUFU.RCP R3, R30 ;  /* 0x0000001e00037308 */ /* 0x000e220000001000 */
[----:B------:R-:W-:-:S03]  /*1ba0*/  FADD.FTZ R27, -R30, -RZ ;  /* 0x800000ff1e1b7221 */ /* 0x000fc60000010100 */
[----:B------:R-:W-:Y:S02]  /*1bb0*/  IMAD.IADD R29, R29, 0x1, R26 ;  /* 0x000000011d1d7824 */ /* 0x000fe400078e021a */
[----:B0-----:R-:W-:-:S04]  /*1bc0*/  FFMA R28, R3, R27, 1 ;  /* 0x3f800000031c7423 */ /* 0x001fc8000000001b */
[----:B------:R-:W-:-:S04]  /*1bd0*/  FFMA R3, R3, R28, R3 ;  /* 0x0000001c03037223 */ /* 0x000fc80000000003 */
[----:B------:R-:W-:-:S04]  /*1be0*/  FFMA R28, R0, R3, RZ ;  /* 0x00000003001c7223 */ /* 0x000fc800000000ff */
[----:B------:R-:W-:-:S04]  /*1bf0*/  FFMA R31, R27, R28, R0 ;  /* 0x0000001c1b1f7223 */ /* 0x000fc80000000000 */
[----:B------:R-:W-:-:S04]  /*1c00*/  FFMA R28, R3, R31, R28 ;  /* 0x0000001f031c7223 */ /* 0x000fc8000000001c */
[----:B------:R-:W-:-:S04]  /*1c10*/  FFMA R27, R27, R28, R0 ;  /* 0x0000001c1b1b7223 */ /* 0x000fc80000000000 */
[----:B------:R-:W-:-:S05]  /*1c20*/  FFMA R0, R3, R27, R28 ;  /* 0x0000001b03007223 */ /* 0x000fca000000001c */
[----:B------:R-:W-:-:S04]  /*1c30*/  SHF.R.U32.HI R24, RZ, 0x17, R0 ;  /* 0x00000017ff187819 */ /* 0x000fc80000011600 */
[----:B------:R-:W-:-:S05]  /*1c40*/  LOP3.LUT R24, R24, 0xff, RZ, 0xc0, !PT ;  /* 0x000000ff18187812 */ /* 0x000fca00078ec0ff */
[----:B------:R-:W-:-:S04]  /*1c50*/  IMAD.IADD R30, R24, 0x1, R29 ;  /* 0x00000001181e7824 */ /* 0x000fc800078e021d */
[----:B------:R-:W-:-:S05]  /*1c60*/  VIADD R24, R30, 0xffffffff ;  /* 0xffffffff1e187836 */ /* 0x000fca0000000000 */
        /* <DEDUP_REMOVED lines=9> */
[CCC-:B------:R-:W-:Y:S01]  /*1d00*/  FFMA.RZ R24, R3.reuse, R27.reuse, R28.reuse ;  /* 0x0000001b03187223 */ /* 0x1c0fe2000000c01c */
[C---:B------:R-:W-:Y:S02]  /*1d10*/  ISETP.NE.AND P4, PT, R30.reuse, RZ, PT ;  /* 0x000000ff1e00720c */ /* 0x040fe40003f85270 */
[----:B------:R-:W-:Y:S02]  /*1d20*/  ISETP.NE.AND P3, PT, R30, RZ, PT ;  /* 0x000000ff1e00720c */ /* 0x000fe40003f65270 */
[----:B------:R-:W-:Y:S01]  /*1d30*/  LOP3.LUT R26, R24, 0x7fffff, RZ, 0xc0, !PT ;  /* 0x007fffff181a7812 */ /* 0x000fe200078ec0ff */
[CCC-:B------:R-:W-:Y:S01]  /*1d40*/  FFMA.RP R24, R3.reuse, R27.reuse, R28.reuse ;  /* 0x0000001b03187223 */ /* 0x1c0fe2000000801c */
[----:B------:R-:W-:Y:S01]  /*1d50*/  FFMA.RM R3, R3, R27, R28 ;  /* 0x0000001b03037223 */ /* 0x000fe2000000401c */
[----:B------:R-:W-:Y:S01]  /*1d60*/  VIADD R27, R30, 0x20 ;  /* 0x000000201e1b7836 */ /* 0x000fe20000000000 */
[----:B------:R-:W-:Y:S01]  /*1d70*/  LOP3.LUT R26, R26, 0x800000, RZ, 0xfc, !PT ;  /* 0x008000001a1a7812 */ /* 0x000fe200078efcff */
[----:B------:R-:W-:-:S02]  /*1d80*/  IMAD.MOV R28, RZ, RZ, -R30 ;  /* 0x000000ffff1c7224 */ /* 0x000fc400078e0a1e */
[----:B------:R-:W-:Y:S02]  /*1d90*/  FSETP.NEU.FTZ.AND P2, PT, R24, R3, PT ;  /* 0x000000031800720b */ /* 0x000fe40003f5d000 */
[----:B------:R-:W-:Y:S02]  /*1da0*/  SHF.L.U32 R27, R26, R27, RZ ;  /* 0x0000001b1a1b7219 */ /* 0x000fe400000006ff */
[----:B------:R-:W-:Y:S02]  /*1db0*/  SEL R3, R28, RZ, P4 ;  /* 0x000000ff1c037207 */ /* 0x000fe40002000000 */
[----:B------:R-:W-:Y:S02]  /*1dc0*/  ISETP.NE.AND P3, PT, R27, RZ, P3 ;  /* 0x000000ff1b00720c */ /* 0x000fe40001f65270 */
[----:B------:R-:W-:Y:S02]  /*1dd0*/  SHF.R.U32.HI R3, RZ, R3, R26 ;  /* 0x00000003ff037219 */ /* 0x000fe4000001161a */
[----:B------:R-:W-:-:S02]  /*1de0*/  PLOP3.LUT P2, PT, P2, P3, PT, 0xf8, 0x8f ;  /* 0x00000000008f781c */ /* 0x000fc40001747f70 */
[----:B------:R-:W-:Y:S02]  /*1df0*/  SHF.R.U32.HI R27, RZ, 0x1, R3 ;  /* 0x00000001ff1b7819 */ /* 0x000fe40000011603 */
[----:B------:R-:W-:-:S04]  /*1e00*/  SEL R24, RZ, 0x1, !P2 ;  /* 0x00000001ff187807 */ /* 0x000fc80005000000 */
[----:B------:R-:W-:-:S04]  /*1e10*/  LOP3.LUT R24, R24, 0x1, R27, 0xf8, !PT ;  /* 0x0000000118187812 */ /* 0x000fc800078ef81b */
[----:B------:R-:W-:-:S05]  /*1e20*/  LOP3.LUT R24, R24, R3, RZ, 0xc0, !PT ;  /* 0x0000000318187212 */ /* 0x000fca00078ec0ff */
[----:B------:R-:W-:-:S05]  /*1e30*/  IMAD.IADD R27, R27, 0x1, R24 ;  /* 0x000000011b1b7824 */ /* 0x000fca00078e0218 */
[----:B------:R-:W-:Y:S01]  /*1e40*/  LOP3.LUT R0, R27, R0, RZ, 0xfc, !PT ;  /* 0x000000001b007212 */ /* 0x000fe200078efcff */
[----:B------:R-:W-:Y:S06]  /*1e50*/  BRA `(.L_x_123) ;  /* 0x0000000000107947 */ /* 0x000fec0003800000 */
.L_x_122:
[----:B------:R-:W-:-:S04]  /*1e60*/  LOP3.LUT R0, R0, 0x80000000, RZ, 0xc0, !PT ;  /* 0x8000000000007812 */ /* 0x000fc800078ec0ff */
[----:B------:R-:W-:Y:S01]  /*1e70*/  LOP3.LUT R0, R0, 0x7f800000, RZ, 0xfc, !PT ;  /* 0x7f80000000007812 */ /* 0x000fe200078efcff */
[----:B------:R-:W-:Y:S06]  /*1e80*/  BRA `(.L_x_123) ;  /* 0x0000000000047947 */ /* 0x000fec0003800000 */
.L_x_121:
[----:B------:R-:W-:-:S07]  /*1e90*/  IMAD R0, R29, 0x800000, R0 ;  /* 0x008000001d007824 */ /* 0x000fce00078e0200 */
.L_x_123:
[----:B------:R-:W-:Y:S05]  /*1ea0*/  BSYNC.RECONVERGENT B5 ;  /* 0x0000000000057941 */ /* 0x000fea0003800200 */
.L_x_120:
[----:B------:R-:W-:Y:S05]  /*1eb0*/  BRA `(.L_x_124) ;  /* 0x0000000000207947 */ /* 0x000fea0003800000 */
.L_x_119:
[----:B------:R-:W-:-:S04]  /*1ec0*/  LOP3.LUT R0, R3, 0x80000000, R0, 0x48, !PT ;  /* 0x8000000003007812 */ /* 0x000fc800078e4800 */
[----:B------:R-:W-:Y:S01]  /*1ed0*/  LOP3.LUT R0, R0, 0x7f800000, RZ, 0xfc, !PT ;  /* 0x7f80000000007812 */ /* 0x000fe200078efcff */
[----:B------:R-:W-:Y:S06]  /*1ee0*/  BRA `(.L_x_124) ;  /* 0x0000000000147947 */ /* 0x000fec0003800000 */
.L_x_118:
[----:B------:R-:W-:Y:S01]  /*1ef0*/  LOP3.LUT R0, R3, 0x80000000, R0, 0x48, !PT ;  /* 0x8000000003007812 */ /* 0x000fe200078e4800 */
[----:B------:R-:W-:Y:S06]  /*1f00*/  BRA `(.L_x_124) ;  /* 0x00000000000c7947 */ /* 0x000fec0003800000 */
.L_x_117:
[----:B------:R-:W0:Y:S01]  /*1f10*/  MUFU.RSQ R0, -QNAN ;  /* 0xffc0000000007908 */ /* 0x000e220000001400 */
[----:B------:R-:W-:Y:S05]  /*1f20*/  BRA `(.L_x_124) ;  /* 0x0000000000047947 */ /* 0x000fea0003800000 */
.L_x_116:
[----:B------:R-:W-:-:S07]  /*1f30*/  FADD.FTZ R0, R0, R3 ;  /* 0x0000000300007221 */ /* 0x000fce0000010000 */
.L_x_124:
[----:B------:R-:W-:Y:S05]  /*1f40*/  BSYNC.RECONVERGENT B4 ;  /* 0x0000000000047941 */ /* 0x000fea0003800200 */
.L_x_114:
[----:B------:R-:W-:-:S04]  /*1f50*/  IMAD.MOV.U32 R3, RZ, RZ, 0x0 ;  /* 0x00000000ff037424 */ /* 0x000fc800078e00ff */
[----:B0-----:R-:W-:Y:S05]  /*1f60*/  RET.REL.NODEC R2 `(rsi_batch_f32) ;  /* 0xffffffe002247950 */ /* 0x001fea0003c3ffff */
.L_x_125:
        /* <DEDUP_REMOVED lines=9> */
.L_x_129:


//--------------------- .nv.shared.reserved.0     --------------------------
	.section	.nv.shared.reserved.0,"aw",@nobits
	.weak		__nv_reservedSMEM_offset_0_alias
	.size		__nv_reservedSMEM_offset_0_alias, 0, 64
	.other		__nv_reservedSMEM_offset_0_alias,@"STO_CUDA_RESERVED_SHARED STV_DEFAULT"
__nv_reservedSMEM_offset_0_alias:
	.zero		0
	.zero		64


//--------------------- .nv.shared.rsi_batch_f32  --------------------------
	.section	.nv.shared.rsi_batch_f32,"aw",@nobits
	.sectionflags	@""
	.align	4
.nv.shared.rsi_batch_f32:
	.zero		14340


//--------------------- .nv.constant0.rsi_many_series_one_param_f32 --------------------------
	.section	.nv.constant0.rsi_many_series_one_param_f32,"a",@progbits
	.sectionflags	@""
	.align	4
.nv.constant0.rsi_many_series_one_param_f32:
	.zero		936


//--------------------- .nv.constant0.rsi_batch_f32 --------------------------
	.section	.nv.constant0.rsi_batch_f32,"a",@progbits
	.sectionflags	@""
	.align	4
.nv.constant0.rsi_batch_f32:
	.zero		936


//--------------------- SYMBOLS --------------------------

	.type		.nv.reservedSmem.offset0,@object
	.size		.nv.reservedSmem.offset0,0x4
	.type		.nv.reservedSmem.cap,@object
	.size		.nv.reservedSmem.cap,0x4
